	.target	sm_100a

	.elftype	@"ET_EXEC"


//--------------------- .note.nv.tkinfo           --------------------------
	.section	.note.nv.tkinfo,"",@"SHT_NOTE"
	.sectionflags	@"SHF_NOTE_NV_TKINFO"
	.tkinfo
        /*0018*/ 	.word	0x00000002
        /*0030*/ 	.string	""
        /*0030*/ 	.string	"ptxas"
        /*0030*/ 	.string	"Cuda compilation tools, release 13.0, V13.0.88"
        /*0030*/ 	.string	"Build cuda_13.0.r13.0/compiler.36424714_0"
        /*0030*/ 	.string	"-arch sm_100a -m 64 "



//--------------------- .note.nv.cuinfo           --------------------------
	.section	.note.nv.cuinfo,"",@"SHT_NOTE"
	.sectionflags	@"SHF_NOTE_NV_CUINFO"
        /*0018*/ 	.short	0x0002
        /*001a*/ 	.short	0x0064
        /*001c*/ 	.short	0x0082
	.zero		2


//--------------------- .nv.info                  --------------------------
	.section	.nv.info,"",@"SHT_CUDA_INFO"
	.align	4


	//----- nvinfo : EIATTR_REGCOUNT
	.align		4
        /*0000*/ 	.byte	0x04, 0x2f
        /*0002*/ 	.short	(.L_19 - .L_18)
	.align		4
.L_18:
        /*0004*/ 	.word	index@(_ZN7cutlass13device_kernelINS_4gemm6kernel13GemmUniversalIN4cute5tupleIJiiiiEEENS1_10collective13CollectiveMmaINS1_35MainloopSm100TmaUmmaWarpSpecializedILi5ELi2ELi4ENS5_IJNS4_1CILi1EEENSA_ILi2EEESB_EEEEENS5_IJNSA_ILi128EEESF_NSA_ILi32EEEEEENS_10bfloat16_tENS5_IJlSB_lEEESI_SJ_NS4_8TiledMMAINS4_8MMA_AtomIJNS4_20SM100_MMA_F16BF16_SSISI_SI_fLi128ELi128ELNS4_4UMMA5MajorE0ELSO_0ELNSN_7ScaleInE0ELSP_0EEEEEENS4_6LayoutINS5_IJSB_SB_SB_EEENS5_IJNSA_ILi0EEESU_SU_EEEEENS5_IJNS4_10UnderscoreESX_SX_EEEEENS4_23SM90_TMA_LOAD_MULTICASTENS4_14ComposedLayoutINS4_7SwizzleILi2ELi4ELi3EEENS4_18smem_ptr_flag_bitsILi16EEENSS_INS5_IJNSA_ILi8EEESG_EEENS5_IJSG_SB_EEEEEEEvNS4_8identityENS4_13SM90_TMA_LOADES1A_vS1B_EENS_8epilogue10collective18CollectiveEpilogueINS1E_23Sm100TmaWarpSpecializedILi4ELi2ELi32ELb1ELb0EEEJSH_NS5_IJNSS_ISF_SB_EENSS_ISG_SB_EEEEESI_SJ_SI_SJ_NS1E_6fusion15FusionCallbacksIS1I_NS1M_17LinearCombinationISI_fSI_fLNS_15FloatRoundStyleE2EEESH_S1L_JEEENS4_5SM1004TMEM4LOAD26SM100_TMEM_LOAD_32dp32b32xES1C_S1A_NS4_39AutoVectorizingCopyWithAssumedAlignmentILi128EEENS4_14SM90_TMA_STOREES1A_S1X_S1X_EEEvvEEEEvNT_6ParamsE)
        /*0008*/ 	.word	0x00000076


	//----- nvinfo : EIATTR_FRAME_SIZE
	.align		4
.L_19:
        /*000c*/ 	.byte	0x04, 0x11
        /*000e*/ 	.short	(.L_21 - .L_20)
	.align		4
.L_20:
        /*0010*/ 	.word	index@($__internal_2_$__cuda_sm10x_tcgen05_guardrail_trap_unallocated_columns_being_dealloced)
        /*0014*/ 	.word	0x00000000


	//----- nvinfo : EIATTR_FRAME_SIZE
	.align		4
.L_21:
        /*0018*/ 	.byte	0x04, 0x11
        /*001a*/ 	.short	(.L_23 - .L_22)
	.align		4
.L_22:
        /*001c*/ 	.word	index@($__internal_1_$__cuda_sm10x_tcgen05_guardrail_trap_phase_invalid_during_alloc)
        /*0020*/ 	.word	0x00000000


	//----- nvinfo : EIATTR_FRAME_SIZE
	.align		4
.L_23:
        /*0024*/ 	.byte	0x04, 0x11
        /*0026*/ 	.short	(.L_25 - .L_24)
	.align		4
.L_24:
        /*0028*/ 	.word	index@($__internal_0_$__cuda_sm10x_tcgen05_guardrail_trap_col_being_dealloced_not_returned_by_alloc)
        /*002c*/ 	.word	0x00000000


	//----- nvinfo : EIATTR_FRAME_SIZE
	.align		4
.L_25:
        /*0030*/ 	.byte	0x04, 0x11
        /*0032*/ 	.short	(.L_27 - .L_26)
	.align		4
.L_26:
        /*0034*/ 	.word	index@(_ZN7cutlass13device_kernelINS_4gemm6kernel13GemmUniversalIN4cute5tupleIJiiiiEEENS1_10collective13CollectiveMmaINS1_35MainloopSm100TmaUmmaWarpSpecializedILi5ELi2ELi4ENS5_IJNS4_1CILi1EEENSA_ILi2EEESB_EEEEENS5_IJNSA_ILi128EEESF_NSA_ILi32EEEEEENS_10bfloat16_tENS5_IJlSB_lEEESI_SJ_NS4_8TiledMMAINS4_8MMA_AtomIJNS4_20SM100_MMA_F16BF16_SSISI_SI_fLi128ELi128ELNS4_4UMMA5MajorE0ELSO_0ELNSN_7ScaleInE0ELSP_0EEEEEENS4_6LayoutINS5_IJSB_SB_SB_EEENS5_IJNSA_ILi0EEESU_SU_EEEEENS5_IJNS4_10UnderscoreESX_SX_EEEEENS4_23SM90_TMA_LOAD_MULTICASTENS4_14ComposedLayoutINS4_7SwizzleILi2ELi4ELi3EEENS4_18smem_ptr_flag_bitsILi16EEENSS_INS5_IJNSA_ILi8EEESG_EEENS5_IJSG_SB_EEEEEEEvNS4_8identityENS4_13SM90_TMA_LOADES1A_vS1B_EENS_8epilogue10collective18CollectiveEpilogueINS1E_23Sm100TmaWarpSpecializedILi4ELi2ELi32ELb1ELb0EEEJSH_NS5_IJNSS_ISF_SB_EENSS_ISG_SB_EEEEESI_SJ_SI_SJ_NS1E_6fusion15FusionCallbacksIS1I_NS1M_17LinearCombinationISI_fSI_fLNS_15FloatRoundStyleE2EEESH_S1L_JEEENS4_5SM1004TMEM4LOAD26SM100_TMEM_LOAD_32dp32b32xES1C_S1A_NS4_39AutoVectorizingCopyWithAssumedAlignmentILi128EEENS4_14SM90_TMA_STOREES1A_S1X_S1X_EEEvvEEEEvNT_6ParamsE)
        /*0038*/ 	.word	0x00000000


	//----- nvinfo : EIATTR_MIN_STACK_SIZE
	.align		4
.L_27:
        /*003c*/ 	.byte	0x04, 0x12
        /*003e*/ 	.short	(.L_29 - .L_28)
	.align		4
.L_28:
        /*0040*/ 	.word	index@(_ZN7cutlass13device_kernelINS_4gemm6kernel13GemmUniversalIN4cute5tupleIJiiiiEEENS1_10collective13CollectiveMmaINS1_35MainloopSm100TmaUmmaWarpSpecializedILi5ELi2ELi4ENS5_IJNS4_1CILi1EEENSA_ILi2EEESB_EEEEENS5_IJNSA_ILi128EEESF_NSA_ILi32EEEEEENS_10bfloat16_tENS5_IJlSB_lEEESI_SJ_NS4_8TiledMMAINS4_8MMA_AtomIJNS4_20SM100_MMA_F16BF16_SSISI_SI_fLi128ELi128ELNS4_4UMMA5MajorE0ELSO_0ELNSN_7ScaleInE0ELSP_0EEEEEENS4_6LayoutINS5_IJSB_SB_SB_EEENS5_IJNSA_ILi0EEESU_SU_EEEEENS5_IJNS4_10UnderscoreESX_SX_EEEEENS4_23SM90_TMA_LOAD_MULTICASTENS4_14ComposedLayoutINS4_7SwizzleILi2ELi4ELi3EEENS4_18smem_ptr_flag_bitsILi16EEENSS_INS5_IJNSA_ILi8EEESG_EEENS5_IJSG_SB_EEEEEEEvNS4_8identityENS4_13SM90_TMA_LOADES1A_vS1B_EENS_8epilogue10collective18CollectiveEpilogueINS1E_23Sm100TmaWarpSpecializedILi4ELi2ELi32ELb1ELb0EEEJSH_NS5_IJNSS_ISF_SB_EENSS_ISG_SB_EEEEESI_SJ_SI_SJ_NS1E_6fusion15FusionCallbacksIS1I_NS1M_17LinearCombinationISI_fSI_fLNS_15FloatRoundStyleE2EEESH_S1L_JEEENS4_5SM1004TMEM4LOAD26SM100_TMEM_LOAD_32dp32b32xES1C_S1A_NS4_39AutoVectorizingCopyWithAssumedAlignmentILi128EEENS4_14SM90_TMA_STOREES1A_S1X_S1X_EEEvvEEEEvNT_6ParamsE)
        /*0044*/ 	.word	0x00000000
.L_29:


//--------------------- .nv.compat                --------------------------
	.section	.nv.compat,"",@"SHT_CUDA_COMPAT_INFO"
	.align	4
        /*0000*/ 	.byte	0x02, 0x09, 0x01, 0x00, 0x02, 0x02, 0x02, 0x00, 0x02, 0x05, 0x05, 0x00, 0x03, 0x07, 0x01, 0x01
        /*0010*/ 	.byte	0x02, 0x03, 0x01, 0x00, 0x02, 0x06, 0x01, 0x00, 0x04, 0x0b, 0x08, 0x00, 0x09, 0x00, 0x00, 0x00
        /*0020*/ 	.byte	0x00, 0x00, 0x00, 0x00


//--------------------- .nv.info._ZN7cutlass13device_kernelINS_4gemm6kernel13GemmUniversalIN4cute5tupleIJiiiiEEENS1_10collective13CollectiveMmaINS1_35MainloopSm100TmaUmmaWarpSpecializedILi5ELi2ELi4ENS5_IJNS4_1CILi1EEENSA_ILi2EEESB_EEEEENS5_IJNSA_ILi128EEESF_NSA_ILi32EEEEEENS_10bfloat16_tENS5_IJlSB_lEEESI_SJ_NS4_8TiledMMAINS4_8MMA_AtomIJNS4_20SM100_MMA_F16BF16_SSISI_SI_fLi128ELi128ELNS4_4UMMA5MajorE0ELSO_0ELNSN_7ScaleInE0ELSP_0EEEEEENS4_6LayoutINS5_IJSB_SB_SB_EEENS5_IJNSA_ILi0EEESU_SU_EEEEENS5_IJNS4_10UnderscoreESX_SX_EEEEENS4_23SM90_TMA_LOAD_MULTICASTENS4_14ComposedLayoutINS4_7SwizzleILi2ELi4ELi3EEENS4_18smem_ptr_flag_bitsILi16EEENSS_INS5_IJNSA_ILi8EEESG_EEENS5_IJSG_SB_EEEEEEEvNS4_8identityENS4_13SM90_TMA_LOADES1A_vS1B_EENS_8epilogue10collective18CollectiveEpilogueINS1E_23Sm100TmaWarpSpecializedILi4ELi2ELi32ELb1ELb0EEEJSH_NS5_IJNSS_ISF_SB_EENSS_ISG_SB_EEEEESI_SJ_SI_SJ_NS1E_6fusion15FusionCallbacksIS1I_NS1M_17LinearCombinationISI_fSI_fLNS_15FloatRoundStyleE2EEESH_S1L_JEEENS4_5SM1004TMEM4LOAD26SM100_TMEM_LOAD_32dp32b32xES1C_S1A_NS4_39AutoVectorizingCopyWithAssumedAlignmentILi128EEENS4_14SM90_TMA_STOREES1A_S1X_S1X_EEEvvEEEEvNT_6ParamsE --------------------------
	.section	.nv.info._ZN7cutlass13device_kernelINS_4gemm6kernel13GemmUniversalIN4cute5tupleIJiiiiEEENS1_10collective13CollectiveMmaINS1_35MainloopSm100TmaUmmaWarpSpecializedILi5ELi2ELi4ENS5_IJNS4_1CILi1EEENSA_ILi2EEESB_EEEEENS5_IJNSA_ILi128EEESF_NSA_ILi32EEEEEENS_10bfloat16_tENS5_IJlSB_lEEESI_SJ_NS4_8TiledMMAINS4_8MMA_AtomIJNS4_20SM100_MMA_F16BF16_SSISI_SI_fLi128ELi128ELNS4_4UMMA5MajorE0ELSO_0ELNSN_7ScaleInE0ELSP_0EEEEEENS4_6LayoutINS5_IJSB_SB_SB_EEENS5_IJNSA_ILi0EEESU_SU_EEEEENS5_IJNS4_10UnderscoreESX_SX_EEEEENS4_23SM90_TMA_LOAD_MULTICASTENS4_14ComposedLayoutINS4_7SwizzleILi2ELi4ELi3EEENS4_18smem_ptr_flag_bitsILi16EEENSS_INS5_IJNSA_ILi8EEESG_EEENS5_IJSG_SB_EEEEEEEvNS4_8identityENS4_13SM90_TMA_LOADES1A_vS1B_EENS_8epilogue10collective18CollectiveEpilogueINS1E_23Sm100TmaWarpSpecializedILi4ELi2ELi32ELb1ELb0EEEJSH_NS5_IJNSS_ISF_SB_EENSS_ISG_SB_EEEEESI_SJ_SI_SJ_NS1E_6fusion15FusionCallbacksIS1I_NS1M_17LinearCombinationISI_fSI_fLNS_15FloatRoundStyleE2EEESH_S1L_JEEENS4_5SM1004TMEM4LOAD26SM100_TMEM_LOAD_32dp32b32xES1C_S1A_NS4_39AutoVectorizingCopyWithAssumedAlignmentILi128EEENS4_14SM90_TMA_STOREES1A_S1X_S1X_EEEvvEEEEvNT_6ParamsE,"",@"SHT_CUDA_INFO"
	.sectionflags	@""
	.align	4


	//----- nvinfo : EIATTR_CUDA_API_VERSION
	.align		4
        /*0000*/ 	.byte	0x04, 0x37
        /*0002*/ 	.short	(.L_31 - .L_30)
.L_30:
        /*0004*/ 	.word	0x00000082


	//----- nvinfo : EIATTR_KPARAM_INFO
	.align		4
.L_31:
        /*0008*/ 	.byte	0x04, 0x17
        /*000a*/ 	.short	(.L_33 - .L_32)
.L_32:
        /*000c*/ 	.word	0x00000000
        /*0010*/ 	.short	0x0000
        /*0012*/ 	.short	0x0000
        /*0014*/ 	.byte	0x00, 0xf0, 0x01, 0x20


	//----- nvinfo : EIATTR_AT_ENTRY_FRAGMENTS
	.align		4
.L_33:
        /*0018*/ 	.byte	0x04, 0x4f
        /*001a*/ 	.short	(.L_35 - .L_34)


	//   ....[0]....
.L_34:
        /*001c*/ 	.word	0x00000006


	//----- nvinfo : EIATTR_RESERVED_SMEM_USED
	.align		4
.L_35:
        /*0020*/ 	.byte	0x01, 0x41
	.zero		2


	//----- nvinfo : EIATTR_SPARSE_MMA_MASK
	.align		4
        /*0024*/ 	.byte	0x03, 0x50
        /*0026*/ 	.short	0x0000


	//----- nvinfo : EIATTR_TCGEN05_1CTA_USED
	.align		4
        /*0028*/ 	.byte	0x01, 0x51
	.zero		2


	//----- nvinfo : EIATTR_MAXREG_COUNT
	.align		4
        /*002c*/ 	.byte	0x03, 0x1b
        /*002e*/ 	.short	0x00ff


	//----- nvinfo : EIATTR_NUM_BARRIERS
	.align		4
        /*0030*/ 	.byte	0x02, 0x4c
        /*0032*/ 	.byte	0x07
	.zero		1


	//----- nvinfo : EIATTR_EXTERNS
	.align		4
        /*0034*/ 	.byte	0x04, 0x0f
        /*0036*/ 	.short	(.L_37 - .L_36)


	//   ....[0]....
	.align		4
.L_36:
        /*0038*/ 	.word	index@(__assertfail)


	//----- nvinfo : EIATTR_MERCURY_ISA_VERSION
	.align		4
.L_37:
        /*003c*/ 	.byte	0x03, 0x5f
        /*003e*/ 	.short	0x0101


	//----- nvinfo : EIATTR_INT_WARP_WIDE_INSTR_OFFSETS
	.align		4
        /*0040*/ 	.byte	0x04, 0x31
        /*0042*/ 	.short	(.L_39 - .L_38)


	//   ....[0]....
.L_38:
        /*0044*/ 	.word	0x00003c40


	//   ....[1]....
        /*0048*/ 	.word	0x00003c60


	//   ....[2]....
        /*004c*/ 	.word	0x00003c90


	//   ....[3]....
        /*0050*/ 	.word	0x000047d0


	//   ....[4]....
        /*0054*/ 	.word	0x00004840


	//   ....[5]....
        /*0058*/ 	.word	0x00004920


	//   ....[6]....
        /*005c*/ 	.word	0x000049a0


	//   ....[7]....
        /*0060*/ 	.word	0x00004aa0


	//   ....[8]....
        /*0064*/ 	.word	0x00004b20


	//   ....[9]....
        /*0068*/ 	.word	0x00004c10


	//   ....[10]....
        /*006c*/ 	.word	0x00004cc0


	//----- nvinfo : EIATTR_COOP_GROUP_MASK_REGIDS
	.align		4
.L_39:
        /*0070*/ 	.byte	0x04, 0x29
        /*0072*/ 	.short	(.L_41 - .L_40)


	//   ....[0]....
.L_40:
        /*0074*/ 	.word	0xffffffff


	//   ....[1]....
        /*0078*/ 	.word	0xffffffff


	//   ....[2]....
        /*007c*/ 	.word	0xffffffff


	//   ....[3]....
        /*0080*/ 	.word	0xffffffff


	//   ....[4]....
        /*0084*/ 	.word	0xffffffff


	//   ....[5]....
        /*0088*/ 	.word	0xffffffff


	//   ....[6]....
        /*008c*/ 	.word	0xffffffff


	//   ....[7]....
        /*0090*/ 	.word	0xffffffff


	//   ....[8]....
        /*0094*/ 	.word	0xffffffff


	//   ....[9]....
        /*0098*/ 	.word	0xffffffff


	//   ....[10]....
        /*009c*/ 	.word	0xffffffff


	//   ....[11]....
        /*00a0*/ 	.word	0xffffffff


	//   ....[12]....
        /*00a4*/ 	.word	0xffffffff


	//   ....[13]....
        /*00a8*/ 	.word	0xffffffff


	//----- nvinfo : EIATTR_COOP_GROUP_INSTR_OFFSETS
	.align		4
.L_41:
        /*00ac*/ 	.byte	0x04, 0x28
        /*00ae*/ 	.short	(.L_43 - .L_42)


	//   ....[0]....
.L_42:
        /*00b0*/ 	.word	0x00000080


	//   ....[1]....
        /*00b4*/ 	.word	0x000004f0


	//   ....[2]....
        /*00b8*/ 	.word	0x000006c0


	//   ....[3]....
        /*00bc*/ 	.word	0x00000860


	//   ....[4]....
        /*00c0*/ 	.word	0x00000960


	//   ....[5]....
        /*00c4*/ 	.word	0x00000ad0


	//   ....[6]....
        /*00c8*/ 	.word	0x00000c70


	//   ....[7]....
        /*00cc*/ 	.word	0x00000e20


	//   ....[8]....
        /*00d0*/ 	.word	0x00002030


	//   ....[9]....
        /*00d4*/ 	.word	0x00002f70


	//   ....[10]....
        /*00d8*/ 	.word	0x00003180


	//   ....[11]....
        /*00dc*/ 	.word	0x000031b0


	//   ....[12]....
        /*00e0*/ 	.word	0x00003b20


	//   ....[13]....
        /*00e4*/ 	.word	0x00003d50


	//----- nvinfo : EIATTR_VRC_CTA_INIT_COUNT
	.align		4
.L_43:
        /*00e8*/ 	.byte	0x02, 0x4a
        /*00ea*/ 	.byte	0x80
	.zero		1


	//----- nvinfo : EIATTR_SYSCALL_OFFSETS
	.align		4
        /*00ec*/ 	.byte	0x04, 0x46
        /*00ee*/ 	.short	(.L_45 - .L_44)


	//   ....[0]....
.L_44:
        /*00f0*/ 	.word	0x00005910


	//   ....[1]....
        /*00f4*/ 	.word	0x00005a00


	//   ....[2]....
        /*00f8*/ 	.word	0x000061d0


	//   ....[3]....
        /*00fc*/ 	.word	0x00006e50


	//   ....[4]....
        /*0100*/ 	.word	0x00007ab0


	//   ....[5]....
        /*0104*/ 	.word	0x00008710


	//----- nvinfo : EIATTR_MBARRIER_INSTR_OFFSETS
	.align		4
.L_45:
        /*0108*/ 	.byte	0x04, 0x39
        /*010a*/ 	.short	(.L_47 - .L_46)


	//   ....[0]....
.L_46:
        /*010c*/ 	.word	0x00000610
        /*0110*/ 	.word	0x000000ff
        /*0114*/ 	.word	0x00000000
        /*0118*/ 	.short	0x0100
        /*011a*/ 	.byte	0x04
	.zero		1


	//   ....[1]....
        /*011c*/ 	.word	0x00000620
        /*0120*/ 	.word	0x000000ff
        /*0124*/ 	.word	0x00000028
        /*0128*/ 	.short	0x0100
        /*012a*/ 	.byte	0x04
	.zero		1


	//   ....[2]....
        /*012c*/ 	.word	0x00000630
        /*0130*/ 	.word	0x000000ff
        /*0134*/ 	.word	0x00000008
        /*0138*/ 	.short	0x0100
        /*013a*/ 	.byte	0x04
	.zero		1


	//   ....[3]....
        /*013c*/ 	.word	0x00000640
        /*0140*/ 	.word	0x000000ff
        /*0144*/ 	.word	0x00000030
        /*0148*/ 	.short	0x0100
        /*014a*/ 	.byte	0x04
	.zero		1


	//   ....[4]....
        /*014c*/ 	.word	0x00000650
        /*0150*/ 	.word	0x000000ff
        /*0154*/ 	.word	0x00000010
        /*0158*/ 	.short	0x0100
        /*015a*/ 	.byte	0x04
	.zero		1


	//   ....[5]....
        /*015c*/ 	.word	0x00000660
        /*0160*/ 	.word	0x000000ff
        /*0164*/ 	.word	0x00000038
        /*0168*/ 	.short	0x0100
        /*016a*/ 	.byte	0x04
	.zero		1


	//   ....[6]....
        /*016c*/ 	.word	0x00000670
        /*0170*/ 	.word	0x000000ff
        /*0174*/ 	.word	0x00000018
        /*0178*/ 	.short	0x0100
        /*017a*/ 	.byte	0x04
	.zero		1


	//   ....[7]....
        /*017c*/ 	.word	0x00000680
        /*0180*/ 	.word	0x000000ff
        /*0184*/ 	.word	0x00000040
        /*0188*/ 	.short	0x0100
        /*018a*/ 	.byte	0x04
	.zero		1


	//   ....[8]....
        /*018c*/ 	.word	0x00000690
        /*0190*/ 	.word	0x000000ff
        /*0194*/ 	.word	0x00000020
        /*0198*/ 	.short	0x0100
        /*019a*/ 	.byte	0x04
	.zero		1


	//   ....[9]....
        /*019c*/ 	.word	0x000006a0
        /*01a0*/ 	.word	0x000000ff
        /*01a4*/ 	.word	0x00000048
        /*01a8*/ 	.short	0x0100
        /*01aa*/ 	.byte	0x04
	.zero		1


	//   ....[10]....
        /*01ac*/ 	.word	0x000007d0
        /*01b0*/ 	.word	0x000000ff
        /*01b4*/ 	.word	0x00000050
        /*01b8*/ 	.short	0x0100
        /*01ba*/ 	.byte	0x04
	.zero		1


	//   ....[11]....
        /*01bc*/ 	.word	0x000007e0
        /*01c0*/ 	.word	0x000000ff
        /*01c4*/ 	.word	0x00000070
        /*01c8*/ 	.short	0x0100
        /*01ca*/ 	.byte	0x04
	.zero		1


	//   ....[12]....
        /*01cc*/ 	.word	0x000007f0
        /*01d0*/ 	.word	0x000000ff
        /*01d4*/ 	.word	0x00000058
        /*01d8*/ 	.short	0x0100
        /*01da*/ 	.byte	0x04
	.zero		1


	//   ....[13]....
        /*01dc*/ 	.word	0x00000800
        /*01e0*/ 	.word	0x000000ff
        /*01e4*/ 	.word	0x00000078
        /*01e8*/ 	.short	0x0100
        /*01ea*/ 	.byte	0x04
	.zero		1


	//   ....[14]....
        /*01ec*/ 	.word	0x00000810
        /*01f0*/ 	.word	0x000000ff
        /*01f4*/ 	.word	0x00000060
        /*01f8*/ 	.short	0x0100
        /*01fa*/ 	.byte	0x04
	.zero		1


	//   ....[15]....
        /*01fc*/ 	.word	0x00000820
        /*0200*/ 	.word	0x000000ff
        /*0204*/ 	.word	0x00000080
        /*0208*/ 	.short	0x0100
        /*020a*/ 	.byte	0x04
	.zero		1


	//   ....[16]....
        /*020c*/ 	.word	0x00000830
        /*0210*/ 	.word	0x000000ff
        /*0214*/ 	.word	0x00000068
        /*0218*/ 	.short	0x0100
        /*021a*/ 	.byte	0x04
	.zero		1


	//   ....[17]....
        /*021c*/ 	.word	0x00000840
        /*0220*/ 	.word	0x000000ff
        /*0224*/ 	.word	0x00000088
        /*0228*/ 	.short	0x0100
        /*022a*/ 	.byte	0x04
	.zero		1


	//   ....[18]....
        /*022c*/ 	.word	0x00000930
        /*0230*/ 	.word	0x000000ff
        /*0234*/ 	.word	0x00000090
        /*0238*/ 	.short	0x0100
        /*023a*/ 	.byte	0x06
	.zero		1


	//   ....[19]....
        /*023c*/ 	.word	0x00000940
        /*0240*/ 	.word	0x000000ff
        /*0244*/ 	.word	0x00000098
        /*0248*/ 	.short	0x0100
        /*024a*/ 	.byte	0x06
	.zero		1


	//   ....[20]....
        /*024c*/ 	.word	0x00000a80
        /*0250*/ 	.word	0x000000ff
        /*0254*/ 	.word	0x000000a0
        /*0258*/ 	.short	0x0100
        /*025a*/ 	.byte	0x06
	.zero		1


	//   ....[21]....
        /*025c*/ 	.word	0x00000a90
        /*0260*/ 	.word	0x000000ff
        /*0264*/ 	.word	0x000000b0
        /*0268*/ 	.short	0x0100
        /*026a*/ 	.byte	0x06
	.zero		1


	//   ....[22]....
        /*026c*/ 	.word	0x00000aa0
        /*0270*/ 	.word	0x000000ff
        /*0274*/ 	.word	0x000000a8
        /*0278*/ 	.short	0x0100
        /*027a*/ 	.byte	0x06
	.zero		1


	//   ....[23]....
        /*027c*/ 	.word	0x00000ab0
        /*0280*/ 	.word	0x000000ff
        /*0284*/ 	.word	0x000000b8
        /*0288*/ 	.short	0x0100
        /*028a*/ 	.byte	0x06
	.zero		1


	//   ....[24]....
        /*028c*/ 	.word	0x00000be0
        /*0290*/ 	.word	0x000000ff
        /*0294*/ 	.word	0x000000c0
        /*0298*/ 	.short	0x0100
        /*029a*/ 	.byte	0x04
	.zero		1


	//   ....[25]....
        /*029c*/ 	.word	0x00000bf0
        /*02a0*/ 	.word	0x000000ff
        /*02a4*/ 	.word	0x000000e0
        /*02a8*/ 	.short	0x0100
        /*02aa*/ 	.byte	0x04
	.zero		1


	//   ....[26]....
        /*02ac*/ 	.word	0x00000c00
        /*02b0*/ 	.word	0x000000ff
        /*02b4*/ 	.word	0x000000c8
        /*02b8*/ 	.short	0x0100
        /*02ba*/ 	.byte	0x04
	.zero		1


	//   ....[27]....
        /*02bc*/ 	.word	0x00000c10
        /*02c0*/ 	.word	0x000000ff
        /*02c4*/ 	.word	0x000000e8
        /*02c8*/ 	.short	0x0100
        /*02ca*/ 	.byte	0x04
	.zero		1


	//   ....[28]....
        /*02cc*/ 	.word	0x00000c20
        /*02d0*/ 	.word	0x000000ff
        /*02d4*/ 	.word	0x000000d0
        /*02d8*/ 	.short	0x0100
        /*02da*/ 	.byte	0x04
	.zero		1


	//   ....[29]....
        /*02dc*/ 	.word	0x00000c30
        /*02e0*/ 	.word	0x000000ff
        /*02e4*/ 	.word	0x000000f0
        /*02e8*/ 	.short	0x0100
        /*02ea*/ 	.byte	0x04
	.zero		1


	//   ....[30]....
        /*02ec*/ 	.word	0x00000c40
        /*02f0*/ 	.word	0x000000ff
        /*02f4*/ 	.word	0x000000d8
        /*02f8*/ 	.short	0x0100
        /*02fa*/ 	.byte	0x04
	.zero		1


	//   ....[31]....
        /*02fc*/ 	.word	0x00000c50
        /*0300*/ 	.word	0x000000ff
        /*0304*/ 	.word	0x000000f8
        /*0308*/ 	.short	0x0100
        /*030a*/ 	.byte	0x04
	.zero		1


	//   ....[32]....
        /*030c*/ 	.word	0x00000d40
        /*0310*/ 	.word	0x000000ff
        /*0314*/ 	.word	0x00000100
        /*0318*/ 	.short	0x0100
        /*031a*/ 	.byte	0x04
	.zero		1


	//   ....[33]....
        /*031c*/ 	.word	0x00000d50
        /*0320*/ 	.word	0x000000ff
        /*0324*/ 	.word	0x00000110
        /*0328*/ 	.short	0x0100
        /*032a*/ 	.byte	0x04
	.zero		1


	//   ....[34]....
        /*032c*/ 	.word	0x00000d60
        /*0330*/ 	.word	0x000000ff
        /*0334*/ 	.word	0x00000108
        /*0338*/ 	.short	0x0100
        /*033a*/ 	.byte	0x04
	.zero		1


	//   ....[35]....
        /*033c*/ 	.word	0x00000d70
        /*0340*/ 	.word	0x000000ff
        /*0344*/ 	.word	0x00000118
        /*0348*/ 	.short	0x0100
        /*034a*/ 	.byte	0x04
	.zero		1


	//   ....[36]....
        /*034c*/ 	.word	0x000018b0
        /*0350*/ 	.word	0x00000003
        /*0354*/ 	.word	0x00000110
        /*0358*/ 	.short	0x010a
        /*035a*/ 	.byte	0xff
	.zero		1


	//   ....[37]....
        /*035c*/ 	.word	0x000018e0
        /*0360*/ 	.word	0x00000003
        /*0364*/ 	.word	0x00000100
        /*0368*/ 	.short	0x0101
        /*036a*/ 	.byte	0xff
	.zero		1


	//   ....[38]....
        /*036c*/ 	.word	0x000019b0
        /*0370*/ 	.word	0x000000ff
        /*0374*/ 	.word	0x00000028
        /*0378*/ 	.short	0x010a
        /*037a*/ 	.byte	0x04
	.zero		1


	//   ....[39]....
        /*037c*/ 	.word	0x00001a30
        /*0380*/ 	.word	0x000000ff
        /*0384*/ 	.word	0x00000028
        /*0388*/ 	.short	0x010a
        /*038a*/ 	.byte	0x21
	.zero		1


	//   ....[40]....
        /*038c*/ 	.word	0x00001bd0
        /*0390*/ 	.word	0x000000ff
        /*0394*/ 	.word	0x00000028
        /*0398*/ 	.short	0x010a
        /*039a*/ 	.byte	0x08
	.zero		1


	//   ....[41]....
        /*039c*/ 	.word	0x00001ce0
        /*03a0*/ 	.word	0x000000ff
        /*03a4*/ 	.word	0x00000098
        /*03a8*/ 	.short	0x0101
        /*03aa*/ 	.byte	0x06
	.zero		1


	//   ....[42]....
        /*03ac*/ 	.word	0x00001d00
        /*03b0*/ 	.word	0x000000ff
        /*03b4*/ 	.word	0x00000028
        /*03b8*/ 	.short	0x010a
        /*03ba*/ 	.byte	0x04
	.zero		1


	//   ....[43]....
        /*03bc*/ 	.word	0x00001d80
        /*03c0*/ 	.word	0x000000ff
        /*03c4*/ 	.word	0x00000028
        /*03c8*/ 	.short	0x010a
        /*03ca*/ 	.byte	0x11
	.zero		1


	//   ....[44]....
        /*03cc*/ 	.word	0x00001f20
        /*03d0*/ 	.word	0x000000ff
        /*03d4*/ 	.word	0x00000028
        /*03d8*/ 	.short	0x010a
        /*03da*/ 	.byte	0x07
	.zero		1


	//   ....[45]....
        /*03dc*/ 	.word	0x00002060
        /*03e0*/ 	.word	0x00000003
        /*03e4*/ 	.word	0x000000a0
        /*03e8*/ 	.short	0x010a
        /*03ea*/ 	.byte	0xff
	.zero		1


	//   ....[46]....
        /*03ec*/ 	.word	0x000021b0
        /*03f0*/ 	.word	0x00000000
        /*03f4*/ 	.word	0x00000000
        /*03f8*/ 	.short	0x0101
        /*03fa*/ 	.byte	0xff
	.zero		1


	//   ....[47]....
        /*03fc*/ 	.word	0x00002760
        /*0400*/ 	.word	0x000000ff
        /*0404*/ 	.word	0x00000000
        /*0408*/ 	.short	0x010a
        /*040a*/ 	.byte	0x04
	.zero		1


	//   ....[48]....
        /*040c*/ 	.word	0x000027f0
        /*0410*/ 	.word	0x000000ff
        /*0414*/ 	.word	0x00000000
        /*0418*/ 	.short	0x010a
        /*041a*/ 	.byte	0x05
	.zero		1


	//   ....[49]....
        /*041c*/ 	.word	0x00002880
        /*0420*/ 	.word	0x000000ff
        /*0424*/ 	.word	0x00000000
        /*0428*/ 	.short	0x010a
        /*042a*/ 	.byte	0x05
	.zero		1


	//   ....[50]....
        /*042c*/ 	.word	0x00002910
        /*0430*/ 	.word	0x000000ff
        /*0434*/ 	.word	0x00000000
        /*0438*/ 	.short	0x010a
        /*043a*/ 	.byte	0x05
	.zero		1


	//   ....[51]....
        /*043c*/ 	.word	0x000029b0
        /*0440*/ 	.word	0x00000000
        /*0444*/ 	.word	0x00000000
        /*0448*/ 	.short	0x010a
        /*044a*/ 	.byte	0xff
	.zero		1


	//   ....[52]....
        /*044c*/ 	.word	0x00002ad0
        /*0450*/ 	.word	0x00000002
        /*0454*/ 	.word	0x00000100
        /*0458*/ 	.short	0x010a
        /*045a*/ 	.byte	0xff
	.zero		1


	//   ....[53]....
        /*045c*/ 	.word	0x00002b30
        /*0460*/ 	.word	0x00000004
        /*0464*/ 	.word	0x00000000
        /*0468*/ 	.short	0x0101
        /*046a*/ 	.byte	0xff
	.zero		1


	//   ....[54]....
        /*046c*/ 	.word	0x00002b50
        /*0470*/ 	.word	0x000000ff
        /*0474*/ 	.word	0x000000b0
        /*0478*/ 	.short	0x010a
        /*047a*/ 	.byte	0x04
	.zero		1


	//   ....[55]....
        /*047c*/ 	.word	0x00002c70
        /*0480*/ 	.word	0x00000002
        /*0484*/ 	.word	0x000000a0
        /*0488*/ 	.short	0x010a
        /*048a*/ 	.byte	0xff
	.zero		1


	//   ....[56]....
        /*048c*/ 	.word	0x00002d80
        /*0490*/ 	.word	0x00000002
        /*0494*/ 	.word	0x00000000
        /*0498*/ 	.short	0x0101
        /*049a*/ 	.byte	0xff
	.zero		1


	//   ....[57]....
        /*049c*/ 	.word	0x00002e10
        /*04a0*/ 	.word	0x000000ff
        /*04a4*/ 	.word	0x000000b0
        /*04a8*/ 	.short	0x0106
        /*04aa*/ 	.byte	0x04
	.zero		1


	//   ....[58]....
        /*04ac*/ 	.word	0x00002e30
        /*04b0*/ 	.word	0x000000ff
        /*04b4*/ 	.word	0x000000b0
        /*04b8*/ 	.short	0x010a
        /*04ba*/ 	.byte	0x04
	.zero		1


	//   ....[59]....
        /*04bc*/ 	.word	0x00002ec0
        /*04c0*/ 	.word	0x000000ff
        /*04c4*/ 	.word	0x000000b0
        /*04c8*/ 	.short	0x0106
        /*04ca*/ 	.byte	0x07
	.zero		1


	//   ....[60]....
        /*04cc*/ 	.word	0x00002f00
        /*04d0*/ 	.word	0x00000000
        /*04d4*/ 	.word	0x000000b0
        /*04d8*/ 	.short	0x010a
        /*04da*/ 	.byte	0xff
	.zero		1


	//   ....[61]....
        /*04dc*/ 	.word	0x00003410
        /*04e0*/ 	.word	0x00000000
        /*04e4*/ 	.word	0x000000a0
        /*04e8*/ 	.short	0x010a
        /*04ea*/ 	.byte	0xff
	.zero		1


	//   ....[62]....
        /*04ec*/ 	.word	0x00003520
        /*04f0*/ 	.word	0x00000003
        /*04f4*/ 	.word	0x00000000
        /*04f8*/ 	.short	0x0101
        /*04fa*/ 	.byte	0xff
	.zero		1


	//   ....[63]....
        /*04fc*/ 	.word	0x00003530
        /*0500*/ 	.word	0x000000ff
        /*0504*/ 	.word	0x00000000
        /*0508*/ 	.short	0x010a
        /*050a*/ 	.byte	0x04
	.zero		1


	//   ....[64]....
        /*050c*/ 	.word	0x00003550
        /*0510*/ 	.word	0x000000ff
        /*0514*/ 	.word	0x000000e0
        /*0518*/ 	.short	0x010a
        /*051a*/ 	.byte	0x16
	.zero		1


	//   ....[65]....
        /*051c*/ 	.word	0x00003620
        /*0520*/ 	.word	0x000000ff
        /*0524*/ 	.word	0x00000000
        /*0528*/ 	.short	0x010a
        /*052a*/ 	.byte	0x05
	.zero		1


	//   ....[66]....
        /*052c*/ 	.word	0x00003760
        /*0530*/ 	.word	0x000000ff
        /*0534*/ 	.word	0x00000000
        /*0538*/ 	.short	0x010a
        /*053a*/ 	.byte	0x04
	.zero		1


	//   ....[67]....
        /*053c*/ 	.word	0x00003950
        /*0540*/ 	.word	0x000000ff
        /*0544*/ 	.word	0x00000000
        /*0548*/ 	.short	0x010a
        /*054a*/ 	.byte	0x04
	.zero		1


	//   ....[68]....
        /*054c*/ 	.word	0x000039e0
        /*0550*/ 	.word	0x000000ff
        /*0554*/ 	.word	0x00000000
        /*0558*/ 	.short	0x010a
        /*055a*/ 	.byte	0x05
	.zero		1


	//   ....[69]....
        /*055c*/ 	.word	0x00003a70
        /*0560*/ 	.word	0x000000ff
        /*0564*/ 	.word	0x00000000
        /*0568*/ 	.short	0x010a
        /*056a*/ 	.byte	0x05
	.zero		1


	//   ....[70]....
        /*056c*/ 	.word	0x00003b00
        /*0570*/ 	.word	0x000000ff
        /*0574*/ 	.word	0x00000000
        /*0578*/ 	.short	0x010a
        /*057a*/ 	.byte	0x04
	.zero		1


	//   ....[71]....
        /*057c*/ 	.word	0x00003fd0
        /*0580*/ 	.word	0x0000000c
        /*0584*/ 	.word	0x000000a0
        /*0588*/ 	.short	0x010a
        /*058a*/ 	.byte	0xff
	.zero		1


	//   ....[72]....
        /*058c*/ 	.word	0x00004140
        /*0590*/ 	.word	0x00000000
        /*0594*/ 	.word	0x00000000
        /*0598*/ 	.short	0x0101
        /*059a*/ 	.byte	0xff
	.zero		1


	//   ....[73]....
        /*059c*/ 	.word	0x000045d0
        /*05a0*/ 	.word	0x000000ff
        /*05a4*/ 	.word	0x00000098
        /*05a8*/ 	.short	0x010a
        /*05aa*/ 	.byte	0x15
	.zero		1


	//   ....[74]....
        /*05ac*/ 	.word	0x00004750
        /*05b0*/ 	.word	0x000000ff
        /*05b4*/ 	.word	0x00000070
        /*05b8*/ 	.short	0x010a
        /*05ba*/ 	.byte	0x15
	.zero		1


	//   ....[75]....
        /*05bc*/ 	.word	0x000048d0
        /*05c0*/ 	.word	0x000000ff
        /*05c4*/ 	.word	0x00000050
        /*05c8*/ 	.short	0x010b
        /*05ca*/ 	.byte	0x15
	.zero		1


	//   ....[76]....
        /*05cc*/ 	.word	0x000048e0
        /*05d0*/ 	.word	0x000000ff
        /*05d4*/ 	.word	0x00000000
        /*05d8*/ 	.short	0x0101
        /*05da*/ 	.byte	0x06
	.zero		1


	//   ....[77]....
        /*05dc*/ 	.word	0x000048f0
        /*05e0*/ 	.word	0x000000ff
        /*05e4*/ 	.word	0x00000078
        /*05e8*/ 	.short	0x010a
        /*05ea*/ 	.byte	0x15
	.zero		1


	//   ....[78]....
        /*05ec*/ 	.word	0x00004a50
        /*05f0*/ 	.word	0x000000ff
        /*05f4*/ 	.word	0x00000058
        /*05f8*/ 	.short	0x010b
        /*05fa*/ 	.byte	0x15
	.zero		1


	//   ....[79]....
        /*05fc*/ 	.word	0x00004a60
        /*0600*/ 	.word	0x000000ff
        /*0604*/ 	.word	0x00000000
        /*0608*/ 	.short	0x0101
        /*060a*/ 	.byte	0x06
	.zero		1


	//   ....[80]....
        /*060c*/ 	.word	0x00004a70
        /*0610*/ 	.word	0x000000ff
        /*0614*/ 	.word	0x00000080
        /*0618*/ 	.short	0x010a
        /*061a*/ 	.byte	0x15
	.zero		1


	//   ....[81]....
        /*061c*/ 	.word	0x00004bc0
        /*0620*/ 	.word	0x000000ff
        /*0624*/ 	.word	0x00000060
        /*0628*/ 	.short	0x010b
        /*062a*/ 	.byte	0x15
	.zero		1


	//   ....[82]....
        /*062c*/ 	.word	0x00004bd0
        /*0630*/ 	.word	0x000000ff
        /*0634*/ 	.word	0x00000000
        /*0638*/ 	.short	0x0101
        /*063a*/ 	.byte	0x06
	.zero		1


	//   ....[83]....
        /*063c*/ 	.word	0x00004be0
        /*0640*/ 	.word	0x000000ff
        /*0644*/ 	.word	0x00000088
        /*0648*/ 	.short	0x010a
        /*064a*/ 	.byte	0x15
	.zero		1


	//   ....[84]....
        /*064c*/ 	.word	0x00004dd0
        /*0650*/ 	.word	0x000000ff
        /*0654*/ 	.word	0x00000068
        /*0658*/ 	.short	0x010b
        /*065a*/ 	.byte	0x15
	.zero		1


	//   ....[85]....
        /*065c*/ 	.word	0x00004de0
        /*0660*/ 	.word	0x000000ff
        /*0664*/ 	.word	0x00000000
        /*0668*/ 	.short	0x0101
        /*066a*/ 	.byte	0x25
	.zero		1


	//   ....[86]....
        /*066c*/ 	.word	0x00004e10
        /*0670*/ 	.word	0x000000ff
        /*0674*/ 	.word	0x00000070
        /*0678*/ 	.short	0x010a
        /*067a*/ 	.byte	0x15
	.zero		1


	//   ....[87]....
        /*067c*/ 	.word	0x00004e30
        /*0680*/ 	.word	0x000000ff
        /*0684*/ 	.word	0x00000078
        /*0688*/ 	.short	0x010a
        /*068a*/ 	.byte	0x15
	.zero		1


	//   ....[88]....
        /*068c*/ 	.word	0x00004e50
        /*0690*/ 	.word	0x000000ff
        /*0694*/ 	.word	0x00000080
        /*0698*/ 	.short	0x010a
        /*069a*/ 	.byte	0x15
	.zero		1


	//   ....[89]....
        /*069c*/ 	.word	0x00004e90
        /*06a0*/ 	.word	0x00000000
        /*06a4*/ 	.word	0x00000088
        /*06a8*/ 	.short	0x010a
        /*06aa*/ 	.byte	0xff
	.zero		1


	//   ....[90]....
        /*06ac*/ 	.word	0x000051a0
        /*06b0*/ 	.word	0x00000003
        /*06b4*/ 	.word	0x000000a0
        /*06b8*/ 	.short	0x010a
        /*06ba*/ 	.byte	0xff
	.zero		1


	//   ....[91]....
        /*06bc*/ 	.word	0x00005320
        /*06c0*/ 	.word	0x00000000
        /*06c4*/ 	.word	0x00000000
        /*06c8*/ 	.short	0x0101
        /*06ca*/ 	.byte	0xff
	.zero		1


	//   ....[92]....
        /*06cc*/ 	.word	0x00005e90
        /*06d0*/ 	.word	0x000000ff
        /*06d4*/ 	.word	0x00000050
        /*06d8*/ 	.short	0x010a
        /*06da*/ 	.byte	0x2c
	.zero		1


	//   ....[93]....
        /*06dc*/ 	.word	0x00005ed0
        /*06e0*/ 	.word	0x00000063
        /*06e4*/ 	.word	0x000000c0
        /*06e8*/ 	.short	0x010a
        /*06ea*/ 	.byte	0xff
	.zero		1


	//   ....[94]....
        /*06ec*/ 	.word	0x00005fc0
        /*06f0*/ 	.word	0x000000ff
        /*06f4*/ 	.word	0x00000050
        /*06f8*/ 	.short	0x010a
        /*06fa*/ 	.byte	0x2c
	.zero		1


	//   ....[95]....
        /*06fc*/ 	.word	0x000060b0
        /*0700*/ 	.word	0x00000063
        /*0704*/ 	.word	0x000000c0
        /*0708*/ 	.short	0x010a
        /*070a*/ 	.byte	0xff
	.zero		1


	//   ....[96]....
        /*070c*/ 	.word	0x00006b80
        /*0710*/ 	.word	0x00000000
        /*0714*/ 	.word	0x00000000
        /*0718*/ 	.short	0x0101
        /*071a*/ 	.byte	0xff
	.zero		1


	//   ....[97]....
        /*071c*/ 	.word	0x00006b90
        /*0720*/ 	.word	0x00000003
        /*0724*/ 	.word	0x00000050
        /*0728*/ 	.short	0x010a
        /*072a*/ 	.byte	0xff
	.zero		1


	//   ....[98]....
        /*072c*/ 	.word	0x00006c70
        /*0730*/ 	.word	0x00000003
        /*0734*/ 	.word	0x00000050
        /*0738*/ 	.short	0x010a
        /*073a*/ 	.byte	0xff
	.zero		1


	//   ....[99]....
        /*073c*/ 	.word	0x000077e0
        /*0740*/ 	.word	0x0000003d
        /*0744*/ 	.word	0x00000000
        /*0748*/ 	.short	0x0101
        /*074a*/ 	.byte	0xff
	.zero		1


	//   ....[100]....
        /*074c*/ 	.word	0x00007800
        /*0750*/ 	.word	0x0000003e
        /*0754*/ 	.word	0x00000050
        /*0758*/ 	.short	0x010a
        /*075a*/ 	.byte	0xff
	.zero		1


	//   ....[101]....
        /*075c*/ 	.word	0x000078d0
        /*0760*/ 	.word	0x0000003e
        /*0764*/ 	.word	0x00000050
        /*0768*/ 	.short	0x010a
        /*076a*/ 	.byte	0xff
	.zero		1


	//   ....[102]....
        /*076c*/ 	.word	0x00008440
        /*0770*/ 	.word	0x0000003d
        /*0774*/ 	.word	0x00000000
        /*0778*/ 	.short	0x0101
        /*077a*/ 	.byte	0xff
	.zero		1


	//   ....[103]....
        /*077c*/ 	.word	0x00008460
        /*0780*/ 	.word	0x0000003e
        /*0784*/ 	.word	0x00000050
        /*0788*/ 	.short	0x010a
        /*078a*/ 	.byte	0xff
	.zero		1


	//   ....[104]....
        /*078c*/ 	.word	0x00008530
        /*0790*/ 	.word	0x0000003e
        /*0794*/ 	.word	0x00000050
        /*0798*/ 	.short	0x010a
        /*079a*/ 	.byte	0xff
	.zero		1


	//   ....[105]....
        /*079c*/ 	.word	0x00008890
        /*07a0*/ 	.word	0x000000ff
        /*07a4*/ 	.word	0x00000000
        /*07a8*/ 	.short	0x0101
        /*07aa*/ 	.byte	0x04
	.zero		1


	//   ....[106]....
        /*07ac*/ 	.word	0x00009100
        /*07b0*/ 	.word	0x00000002
        /*07b4*/ 	.word	0x00000000
        /*07b8*/ 	.short	0x0101
        /*07ba*/ 	.byte	0xff
	.zero		1


	//   ....[107]....
        /*07bc*/ 	.word	0x00009390
        /*07c0*/ 	.word	0x000000ff
        /*07c4*/ 	.word	0x00000000
        /*07c8*/ 	.short	0x0101
        /*07ca*/ 	.byte	0x04
	.zero		1


	//   ....[108]....
        /*07cc*/ 	.word	0x000093b0
        /*07d0*/ 	.word	0x00000003
        /*07d4*/ 	.word	0x00000110
        /*07d8*/ 	.short	0x010a
        /*07da*/ 	.byte	0xff
	.zero		1


	//   ....[109]....
        /*07dc*/ 	.word	0x00009410
        /*07e0*/ 	.word	0x00000000
        /*07e4*/ 	.word	0x00000028
        /*07e8*/ 	.short	0x010a
        /*07ea*/ 	.byte	0xff
	.zero		1


	//   ....[110]....
        /*07ec*/ 	.word	0x00009470
        /*07f0*/ 	.word	0x00000000
        /*07f4*/ 	.word	0x00000028
        /*07f8*/ 	.short	0x010a
        /*07fa*/ 	.byte	0xff
	.zero		1


	//   ....[111]....
        /*07fc*/ 	.word	0x000094c0
        /*0800*/ 	.word	0x00000003
        /*0804*/ 	.word	0x000000a0
        /*0808*/ 	.short	0x010a
        /*080a*/ 	.byte	0xff
	.zero		1


	//   ....[112]....
        /*080c*/ 	.word	0x00009520
        /*0810*/ 	.word	0x00000000
        /*0814*/ 	.word	0x00000000
        /*0818*/ 	.short	0x010a
        /*081a*/ 	.byte	0xff
	.zero		1


	//   ....[113]....
        /*081c*/ 	.word	0x00009580
        /*0820*/ 	.word	0x00000000
        /*0824*/ 	.word	0x00000000
        /*0828*/ 	.short	0x010a
        /*082a*/ 	.byte	0xff
	.zero		1


	//   ....[114]....
        /*082c*/ 	.word	0x000095e0
        /*0830*/ 	.word	0x00000000
        /*0834*/ 	.word	0x00000000
        /*0838*/ 	.short	0x010a
        /*083a*/ 	.byte	0xff
	.zero		1


	//   ....[115]....
        /*083c*/ 	.word	0x00009640
        /*0840*/ 	.word	0x00000000
        /*0844*/ 	.word	0x00000000
        /*0848*/ 	.short	0x010a
        /*084a*/ 	.byte	0xff
	.zero		1


	//   ....[116]....
        /*084c*/ 	.word	0x00009690
        /*0850*/ 	.word	0x00000002
        /*0854*/ 	.word	0x00000100
        /*0858*/ 	.short	0x010a
        /*085a*/ 	.byte	0xff
	.zero		1


	//   ....[117]....
        /*085c*/ 	.word	0x000096f0
        /*0860*/ 	.word	0x00000002
        /*0864*/ 	.word	0x000000b0
        /*0868*/ 	.short	0x010a
        /*086a*/ 	.byte	0xff
	.zero		1


	//   ....[118]....
        /*086c*/ 	.word	0x00009740
        /*0870*/ 	.word	0x00000002
        /*0874*/ 	.word	0x000000a0
        /*0878*/ 	.short	0x010a
        /*087a*/ 	.byte	0xff
	.zero		1


	//   ....[119]....
        /*087c*/ 	.word	0x000097a0
        /*0880*/ 	.word	0x00000000
        /*0884*/ 	.word	0x000000b0
        /*0888*/ 	.short	0x010a
        /*088a*/ 	.byte	0xff
	.zero		1


	//   ....[120]....
        /*088c*/ 	.word	0x000097f0
        /*0890*/ 	.word	0x00000000
        /*0894*/ 	.word	0x000000a0
        /*0898*/ 	.short	0x010a
        /*089a*/ 	.byte	0xff
	.zero		1


	//   ....[121]....
        /*089c*/ 	.word	0x00009850
        /*08a0*/ 	.word	0x00000003
        /*08a4*/ 	.word	0x000000e0
        /*08a8*/ 	.short	0x010a
        /*08aa*/ 	.byte	0xff
	.zero		1


	//   ....[122]....
        /*08ac*/ 	.word	0x000098b0
        /*08b0*/ 	.word	0x00000000
        /*08b4*/ 	.word	0x00000000
        /*08b8*/ 	.short	0x010a
        /*08ba*/ 	.byte	0xff
	.zero		1


	//   ....[123]....
        /*08bc*/ 	.word	0x00009910
        /*08c0*/ 	.word	0x00000000
        /*08c4*/ 	.word	0x00000000
        /*08c8*/ 	.short	0x010a
        /*08ca*/ 	.byte	0xff
	.zero		1


	//   ....[124]....
        /*08cc*/ 	.word	0x00009970
        /*08d0*/ 	.word	0x00000000
        /*08d4*/ 	.word	0x00000000
        /*08d8*/ 	.short	0x010a
        /*08da*/ 	.byte	0xff
	.zero		1


	//   ....[125]....
        /*08dc*/ 	.word	0x000099d0
        /*08e0*/ 	.word	0x00000000
        /*08e4*/ 	.word	0x00000000
        /*08e8*/ 	.short	0x010a
        /*08ea*/ 	.byte	0xff
	.zero		1


	//   ....[126]....
        /*08ec*/ 	.word	0x00009a30
        /*08f0*/ 	.word	0x00000000
        /*08f4*/ 	.word	0x00000000
        /*08f8*/ 	.short	0x010a
        /*08fa*/ 	.byte	0xff
	.zero		1


	//   ....[127]....
        /*08fc*/ 	.word	0x00009a80
        /*0900*/ 	.word	0x0000000c
        /*0904*/ 	.word	0x000000a0
        /*0908*/ 	.short	0x010a
        /*090a*/ 	.byte	0xff
	.zero		1


	//   ....[128]....
        /*090c*/ 	.word	0x00009ae0
        /*0910*/ 	.word	0x00000000
        /*0914*/ 	.word	0x00000098
        /*0918*/ 	.short	0x010a
        /*091a*/ 	.byte	0xff
	.zero		1


	//   ....[129]....
        /*091c*/ 	.word	0x00009b40
        /*0920*/ 	.word	0x00000000
        /*0924*/ 	.word	0x00000070
        /*0928*/ 	.short	0x010a
        /*092a*/ 	.byte	0xff
	.zero		1


	//   ....[130]....
        /*092c*/ 	.word	0x00009ba0
        /*0930*/ 	.word	0x00000000
        /*0934*/ 	.word	0x00000078
        /*0938*/ 	.short	0x010a
        /*093a*/ 	.byte	0xff
	.zero		1


	//   ....[131]....
        /*093c*/ 	.word	0x00009c00
        /*0940*/ 	.word	0x00000000
        /*0944*/ 	.word	0x00000080
        /*0948*/ 	.short	0x010a
        /*094a*/ 	.byte	0xff
	.zero		1


	//   ....[132]....
        /*094c*/ 	.word	0x00009c60
        /*0950*/ 	.word	0x00000000
        /*0954*/ 	.word	0x00000088
        /*0958*/ 	.short	0x010a
        /*095a*/ 	.byte	0xff
	.zero		1


	//   ....[133]....
        /*095c*/ 	.word	0x00009cc0
        /*0960*/ 	.word	0x00000000
        /*0964*/ 	.word	0x00000070
        /*0968*/ 	.short	0x010a
        /*096a*/ 	.byte	0xff
	.zero		1


	//   ....[134]....
        /*096c*/ 	.word	0x00009d20
        /*0970*/ 	.word	0x00000000
        /*0974*/ 	.word	0x00000078
        /*0978*/ 	.short	0x010a
        /*097a*/ 	.byte	0xff
	.zero		1


	//   ....[135]....
        /*097c*/ 	.word	0x00009d80
        /*0980*/ 	.word	0x00000000
        /*0984*/ 	.word	0x00000080
        /*0988*/ 	.short	0x010a
        /*098a*/ 	.byte	0xff
	.zero		1


	//   ....[136]....
        /*098c*/ 	.word	0x00009dd0
        /*0990*/ 	.word	0x00000003
        /*0994*/ 	.word	0x000000a0
        /*0998*/ 	.short	0x010a
        /*099a*/ 	.byte	0xff
	.zero		1


	//   ....[137]....
        /*099c*/ 	.word	0x00009e30
        /*09a0*/ 	.word	0x00000002
        /*09a4*/ 	.word	0x00000050
        /*09a8*/ 	.short	0x010a
        /*09aa*/ 	.byte	0xff
	.zero		1


	//   ....[138]....
        /*09ac*/ 	.word	0x00009e80
        /*09b0*/ 	.word	0x00000063
        /*09b4*/ 	.word	0x000000c0
        /*09b8*/ 	.short	0x010a
        /*09ba*/ 	.byte	0xff
	.zero		1


	//   ....[139]....
        /*09bc*/ 	.word	0x00009ed0
        /*09c0*/ 	.word	0x00000003
        /*09c4*/ 	.word	0x00000050
        /*09c8*/ 	.short	0x010a
        /*09ca*/ 	.byte	0xff
	.zero		1


	//   ....[140]....
        /*09cc*/ 	.word	0x00009f20
        /*09d0*/ 	.word	0x0000003e
        /*09d4*/ 	.word	0x00000050
        /*09d8*/ 	.short	0x010a
        /*09da*/ 	.byte	0xff
	.zero		1


	//   ....[141]....
        /*09dc*/ 	.word	0x00009f70
        /*09e0*/ 	.word	0x0000003e
        /*09e4*/ 	.word	0x00000050
        /*09e8*/ 	.short	0x010a
        /*09ea*/ 	.byte	0xff
	.zero		1


	//----- nvinfo : EIATTR_NUM_MBARRIERS
	.align		4
.L_47:
        /*09ec*/ 	.byte	0x03, 0x38
        /*09ee*/ 	.short	0x0024


	//----- nvinfo : EIATTR_EXIT_INSTR_OFFSETS
	.align		4
        /*09f0*/ 	.byte	0x04, 0x1c
        /*09f2*/ 	.short	(.L_49 - .L_48)


	//   ....[0]....
.L_48:
        /*09f4*/ 	.word	0x000029e0


	//   ....[1]....
        /*09f8*/ 	.word	0x00002ed0


	//   ....[2]....
        /*09fc*/ 	.word	0x00002f30


	//   ....[3]....
        /*0a00*/ 	.word	0x00003d60


	//   ....[4]....
        /*0a04*/ 	.word	0x00004ec0


	//   ....[5]....
        /*0a08*/ 	.word	0x00004f00


	//   ....[6]....
        /*0a0c*/ 	.word	0x00009280


	//   ....[7]....
        /*0a10*/ 	.word	0x00009300


	//   ....[8]....
        /*0a14*/ 	.word	0x00009330


	//   ....[9]....
        /*0a18*/ 	.word	0x000093a0


	//----- nvinfo : EIATTR_MAX_THREADS
	.align		4
.L_49:
        /*0a1c*/ 	.byte	0x04, 0x05
        /*0a1e*/ 	.short	(.L_51 - .L_50)
.L_50:
        /*0a20*/ 	.word	0x00000100
        /*0a24*/ 	.word	0x00000001
        /*0a28*/ 	.word	0x00000001


	//----- nvinfo : EIATTR_CRS_STACK_SIZE
	.align		4
.L_51:
        /*0a2c*/ 	.byte	0x04, 0x1e
        /*0a2e*/ 	.short	(.L_53 - .L_52)
.L_52:
        /*0a30*/ 	.word	0x00000000


	//----- nvinfo : EIATTR_CBANK_PARAM_SIZE
	.align		4
.L_53:
        /*0a34*/ 	.byte	0x03, 0x19
        /*0a36*/ 	.short	0x0800


	//----- nvinfo : EIATTR_PARAM_CBANK
	.align		4
        /*0a38*/ 	.byte	0x04, 0x0a
        /*0a3a*/ 	.short	(.L_55 - .L_54)
	.align		4
.L_54:
        /*0a3c*/ 	.word	index@(.nv.constant0._ZN7cutlass13device_kernelINS_4gemm6kernel13GemmUniversalIN4cute5tupleIJiiiiEEENS1_10collective13CollectiveMmaINS1_35MainloopSm100TmaUmmaWarpSpecializedILi5ELi2ELi4ENS5_IJNS4_1CILi1EEENSA_ILi2EEESB_EEEEENS5_IJNSA_ILi128EEESF_NSA_ILi32EEEEEENS_10bfloat16_tENS5_IJlSB_lEEESI_SJ_NS4_8TiledMMAINS4_8MMA_AtomIJNS4_20SM100_MMA_F16BF16_SSISI_SI_fLi128ELi128ELNS4_4UMMA5MajorE0ELSO_0ELNSN_7ScaleInE0ELSP_0EEEEEENS4_6LayoutINS5_IJSB_SB_SB_EEENS5_IJNSA_ILi0EEESU_SU_EEEEENS5_IJNS4_10UnderscoreESX_SX_EEEEENS4_23SM90_TMA_LOAD_MULTICASTENS4_14ComposedLayoutINS4_7SwizzleILi2ELi4ELi3EEENS4_18smem_ptr_flag_bitsILi16EEENSS_INS5_IJNSA_ILi8EEESG_EEENS5_IJSG_SB_EEEEEEEvNS4_8identityENS4_13SM90_TMA_LOADES1A_vS1B_EENS_8epilogue10collective18CollectiveEpilogueINS1E_23Sm100TmaWarpSpecializedILi4ELi2ELi32ELb1ELb0EEEJSH_NS5_IJNSS_ISF_SB_EENSS_ISG_SB_EEEEESI_SJ_SI_SJ_NS1E_6fusion15FusionCallbacksIS1I_NS1M_17LinearCombinationISI_fSI_fLNS_15FloatRoundStyleE2EEESH_S1L_JEEENS4_5SM1004TMEM4LOAD26SM100_TMEM_LOAD_32dp32b32xES1C_S1A_NS4_39AutoVectorizingCopyWithAssumedAlignmentILi128EEENS4_14SM90_TMA_STOREES1A_S1X_S1X_EEEvvEEEEvNT_6ParamsE)
        /*0a40*/ 	.short	0x0380
        /*0a42*/ 	.short	0x0800


	//----- nvinfo : EIATTR_SW_WAR
	.align		4
.L_55:
        /*0a44*/ 	.byte	0x04, 0x36
        /*0a46*/ 	.short	(.L_57 - .L_56)
.L_56:
        /*0a48*/ 	.word	0x00000008
.L_57:


//--------------------- .nv.callgraph             --------------------------
	.section	.nv.callgraph,"",@"SHT_CUDA_CALLGRAPH"
	.align	4
	.sectionentsize	8
	.align		4
        /*0000*/ 	.word	0x00000000
	.align		4
        /*0004*/ 	.word	0xffffffff
	.align		4
        /*0008*/ 	.word	index@(_ZN7cutlass13device_kernelINS_4gemm6kernel13GemmUniversalIN4cute5tupleIJiiiiEEENS1_10collective13CollectiveMmaINS1_35MainloopSm100TmaUmmaWarpSpecializedILi5ELi2ELi4ENS5_IJNS4_1CILi1EEENSA_ILi2EEESB_EEEEENS5_IJNSA_ILi128EEESF_NSA_ILi32EEEEEENS_10bfloat16_tENS5_IJlSB_lEEESI_SJ_NS4_8TiledMMAINS4_8MMA_AtomIJNS4_20SM100_MMA_F16BF16_SSISI_SI_fLi128ELi128ELNS4_4UMMA5MajorE0ELSO_0ELNSN_7ScaleInE0ELSP_0EEEEEENS4_6LayoutINS5_IJSB_SB_SB_EEENS5_IJNSA_ILi0EEESU_SU_EEEEENS5_IJNS4_10UnderscoreESX_SX_EEEEENS4_23SM90_TMA_LOAD_MULTICASTENS4_14ComposedLayoutINS4_7SwizzleILi2ELi4ELi3EEENS4_18smem_ptr_flag_bitsILi16EEENSS_INS5_IJNSA_ILi8EEESG_EEENS5_IJSG_SB_EEEEEEEvNS4_8identityENS4_13SM90_TMA_LOADES1A_vS1B_EENS_8epilogue10collective18CollectiveEpilogueINS1E_23Sm100TmaWarpSpecializedILi4ELi2ELi32ELb1ELb0EEEJSH_NS5_IJNSS_ISF_SB_EENSS_ISG_SB_EEEEESI_SJ_SI_SJ_NS1E_6fusion15FusionCallbacksIS1I_NS1M_17LinearCombinationISI_fSI_fLNS_15FloatRoundStyleE2EEESH_S1L_JEEENS4_5SM1004TMEM4LOAD26SM100_TMEM_LOAD_32dp32b32xES1C_S1A_NS4_39AutoVectorizingCopyWithAssumedAlignmentILi128EEENS4_14SM90_TMA_STOREES1A_S1X_S1X_EEEvvEEEEvNT_6ParamsE)
	.align		4
        /*000c*/ 	.word	index@(__assertfail)
	.align		4
        /*0010*/ 	.word	0x00000000
	.align		4
        /*0014*/ 	.word	0xfffffffe
	.align		4
        /*0018*/ 	.word	0x00000000
	.align		4
        /*001c*/ 	.word	0xfffffffd
	.align		4
        /*0020*/ 	.word	0x00000000
	.align		4
        /*0024*/ 	.word	0xfffffffc


//--------------------- .nv.constant4             --------------------------
	.section	.nv.constant4,"a",@progbits
	.align	8
	.align		8
.nv.constant4:
        /*0000*/ 	.dword	__assertfail
	.align		8
        /*0008*/ 	.dword	__unnamed_1
	.align		8
        /*0010*/ 	.dword	__unnamed_2
	.align		8
        /*0018*/ 	.dword	_ZN39_INTERNAL_582c7815_4_k_cu_092d2d55_79374cuda3std3__45__cpo5beginE
	.align		8
        /*0020*/ 	.dword	_ZN39_INTERNAL_582c7815_4_k_cu_092d2d55_79374cuda3std3__45__cpo3endE
	.align		8
        /*0028*/ 	.dword	_ZN39_INTERNAL_582c7815_4_k_cu_092d2d55_79374cuda3std3__45__cpo6cbeginE
	.align		8
        /*0030*/ 	.dword	_ZN39_INTERNAL_582c7815_4_k_cu_092d2d55_79374cuda3std3__45__cpo4cendE
	.align		8
        /*0038*/ 	.dword	_ZN39_INTERNAL_582c7815_4_k_cu_092d2d55_79374cuda3std3__441_GLOBAL__N__582c7815_4_k_cu_092d2d55_79376ignoreE
	.align		8
        /*0040*/ 	.dword	_ZN39_INTERNAL_582c7815_4_k_cu_092d2d55_79374cuda3std3__419piecewise_constructE
	.align		8
        /*0048*/ 	.dword	_ZN39_INTERNAL_582c7815_4_k_cu_092d2d55_79374cuda3std3__48in_placeE
	.align		8
        /*0050*/ 	.dword	_ZN39_INTERNAL_582c7815_4_k_cu_092d2d55_79374cuda3std6ranges3__45__cpo4swapE
	.align		8
        /*0058*/ 	.dword	_ZN39_INTERNAL_582c7815_4_k_cu_092d2d55_79374cuda3std6ranges3__45__cpo9iter_moveE
	.align		8
        /*0060*/ 	.dword	_ZN39_INTERNAL_582c7815_4_k_cu_092d2d55_79374cute7productE
	.align		8
        /*0068*/ 	.dword	_ZN39_INTERNAL_582c7815_4_k_cu_092d2d55_79374cute1_E
	.align		8
        /*0070*/ 	.dword	$str$25
	.align		8
        /*0078*/ 	.dword	$str$26
	.align		8
        /*0080*/ 	.dword	$str$27
	.align		8
        /*0088*/ 	.dword	$str$28


//--------------------- .text._ZN7cutlass13device_kernelINS_4gemm6kernel13GemmUniversalIN4cute5tupleIJiiiiEEENS1_10collective13CollectiveMmaINS1_35MainloopSm100TmaUmmaWarpSpecializedILi5ELi2ELi4ENS5_IJNS4_1CILi1EEENSA_ILi2EEESB_EEEEENS5_IJNSA_ILi128EEESF_NSA_ILi32EEEEEENS_10bfloat16_tENS5_IJlSB_lEEESI_SJ_NS4_8TiledMMAINS4_8MMA_AtomIJNS4_20SM100_MMA_F16BF16_SSISI_SI_fLi128ELi128ELNS4_4UMMA5MajorE0ELSO_0ELNSN_7ScaleInE0ELSP_0EEEEEENS4_6LayoutINS5_IJSB_SB_SB_EEENS5_IJNSA_ILi0EEESU_SU_EEEEENS5_IJNS4_10UnderscoreESX_SX_EEEEENS4_23SM90_TMA_LOAD_MULTICASTENS4_14ComposedLayoutINS4_7SwizzleILi2ELi4ELi3EEENS4_18smem_ptr_flag_bitsILi16EEENSS_INS5_IJNSA_ILi8EEESG_EEENS5_IJSG_SB_EEEEEEEvNS4_8identityENS4_13SM90_TMA_LOADES1A_vS1B_EENS_8epilogue10collective18CollectiveEpilogueINS1E_23Sm100TmaWarpSpecializedILi4ELi2ELi32ELb1ELb0EEEJSH_NS5_IJNSS_ISF_SB_EENSS_ISG_SB_EEEEESI_SJ_SI_SJ_NS1E_6fusion15FusionCallbacksIS1I_NS1M_17LinearCombinationISI_fSI_fLNS_15FloatRoundStyleE2EEESH_S1L_JEEENS4_5SM1004TMEM4LOAD26SM100_TMEM_LOAD_32dp32b32xES1C_S1A_NS4_39AutoVectorizingCopyWithAssumedAlignmentILi128EEENS4_14SM90_TMA_STOREES1A_S1X_S1X_EEEvvEEEEvNT_6ParamsE --------------------------
	.section	.text._ZN7cutlass13device_kernelINS_4gemm6kernel13GemmUniversalIN4cute5tupleIJiiiiEEENS1_10collective13CollectiveMmaINS1_35MainloopSm100TmaUmmaWarpSpecializedILi5ELi2ELi4ENS5_IJNS4_1CILi1EEENSA_ILi2EEESB_EEEEENS5_IJNSA_ILi128EEESF_NSA_ILi32EEEEEENS_10bfloat16_tENS5_IJlSB_lEEESI_SJ_NS4_8TiledMMAINS4_8MMA_AtomIJNS4_20SM100_MMA_F16BF16_SSISI_SI_fLi128ELi128ELNS4_4UMMA5MajorE0ELSO_0ELNSN_7ScaleInE0ELSP_0EEEEEENS4_6LayoutINS5_IJSB_SB_SB_EEENS5_IJNSA_ILi0EEESU_SU_EEEEENS5_IJNS4_10UnderscoreESX_SX_EEEEENS4_23SM90_TMA_LOAD_MULTICASTENS4_14ComposedLayoutINS4_7SwizzleILi2ELi4ELi3EEENS4_18smem_ptr_flag_bitsILi16EEENSS_INS5_IJNSA_ILi8EEESG_EEENS5_IJSG_SB_EEEEEEEvNS4_8identityENS4_13SM90_TMA_LOADES1A_vS1B_EENS_8epilogue10collective18CollectiveEpilogueINS1E_23Sm100TmaWarpSpecializedILi4ELi2ELi32ELb1ELb0EEEJSH_NS5_IJNSS_ISF_SB_EENSS_ISG_SB_EEEEESI_SJ_SI_SJ_NS1E_6fusion15FusionCallbacksIS1I_NS1M_17LinearCombinationISI_fSI_fLNS_15FloatRoundStyleE2EEESH_S1L_JEEENS4_5SM1004TMEM4LOAD26SM100_TMEM_LOAD_32dp32b32xES1C_S1A_NS4_39AutoVectorizingCopyWithAssumedAlignmentILi128EEENS4_14SM90_TMA_STOREES1A_S1X_S1X_EEEvvEEEEvNT_6ParamsE,"ax",@progbits
	.align	128
.text._ZN7cutlass13device_kernelINS_4gemm6kernel13GemmUniversalIN4cute5tupleIJiiiiEEENS1_10collective13CollectiveMmaINS1_35MainloopSm100TmaUmmaWarpSpecializedILi5ELi2ELi4ENS5_IJNS4_1CILi1EEENSA_ILi2EEESB_EEEEENS5_IJNSA_ILi128EEESF_NSA_ILi32EEEEEENS_10bfloat16_tENS5_IJlSB_lEEESI_SJ_NS4_8TiledMMAINS4_8MMA_AtomIJNS4_20SM100_MMA_F16BF16_SSISI_SI_fLi128ELi128ELNS4_4UMMA5MajorE0ELSO_0ELNSN_7ScaleInE0ELSP_0EEEEEENS4_6LayoutINS5_IJSB_SB_SB_EEENS5_IJNSA_ILi0EEESU_SU_EEEEENS5_IJNS4_10UnderscoreESX_SX_EEEEENS4_23SM90_TMA_LOAD_MULTICASTENS4_14ComposedLayoutINS4_7SwizzleILi2ELi4ELi3EEENS4_18smem_ptr_flag_bitsILi16EEENSS_INS5_IJNSA_ILi8EEESG_EEENS5_IJSG_SB_EEEEEEEvNS4_8identityENS4_13SM90_TMA_LOADES1A_vS1B_EENS_8epilogue10collective18CollectiveEpilogueINS1E_23Sm100TmaWarpSpecializedILi4ELi2ELi32ELb1ELb0EEEJSH_NS5_IJNSS_ISF_SB_EENSS_ISG_SB_EEEEESI_SJ_SI_SJ_NS1E_6fusion15FusionCallbacksIS1I_NS1M_17LinearCombinationISI_fSI_fLNS_15FloatRoundStyleE2EEESH_S1L_JEEENS4_5SM1004TMEM4LOAD26SM100_TMEM_LOAD_32dp32b32xES1C_S1A_NS4_39AutoVectorizingCopyWithAssumedAlignmentILi128EEENS4_14SM90_TMA_STOREES1A_S1X_S1X_EEEvvEEEEvNT_6ParamsE:
        .type           _ZN7cutlass13device_kernelINS_4gemm6kernel13GemmUniversalIN4cute5tupleIJiiiiEEENS1_10collective13CollectiveMmaINS1_35MainloopSm100TmaUmmaWarpSpecializedILi5ELi2ELi4ENS5_IJNS4_1CILi1EEENSA_ILi2EEESB_EEEEENS5_IJNSA_ILi128EEESF_NSA_ILi32EEEEEENS_10bfloat16_tENS5_IJlSB_lEEESI_SJ_NS4_8TiledMMAINS4_8MMA_AtomIJNS4_20SM100_MMA_F16BF16_SSISI_SI_fLi128ELi128ELNS4_4UMMA5MajorE0ELSO_0ELNSN_7ScaleInE0ELSP_0EEEEEENS4_6LayoutINS5_IJSB_SB_SB_EEENS5_IJNSA_ILi0EEESU_SU_EEEEENS5_IJNS4_10UnderscoreESX_SX_EEEEENS4_23SM90_TMA_LOAD_MULTICASTENS4_14ComposedLayoutINS4_7SwizzleILi2ELi4ELi3EEENS4_18smem_ptr_flag_bitsILi16EEENSS_INS5_IJNSA_ILi8EEESG_EEENS5_IJSG_SB_EEEEEEEvNS4_8identityENS4_13SM90_TMA_LOADES1A_vS1B_EENS_8epilogue10collective18CollectiveEpilogueINS1E_23Sm100TmaWarpSpecializedILi4ELi2ELi32ELb1ELb0EEEJSH_NS5_IJNSS_ISF_SB_EENSS_ISG_SB_EEEEESI_SJ_SI_SJ_NS1E_6fusion15FusionCallbacksIS1I_NS1M_17LinearCombinationISI_fSI_fLNS_15FloatRoundStyleE2EEESH_S1L_JEEENS4_5SM1004TMEM4LOAD26SM100_TMEM_LOAD_32dp32b32xES1C_S1A_NS4_39AutoVectorizingCopyWithAssumedAlignmentILi128EEENS4_14SM90_TMA_STOREES1A_S1X_S1X_EEEvvEEEEvNT_6ParamsE,@function
        .size           _ZN7cutlass13device_kernelINS_4gemm6kernel13GemmUniversalIN4cute5tupleIJiiiiEEENS1_10collective13CollectiveMmaINS1_35MainloopSm100TmaUmmaWarpSpecializedILi5ELi2ELi4ENS5_IJNS4_1CILi1EEENSA_ILi2EEESB_EEEEENS5_IJNSA_ILi128EEESF_NSA_ILi32EEEEEENS_10bfloat16_tENS5_IJlSB_lEEESI_SJ_NS4_8TiledMMAINS4_8MMA_AtomIJNS4_20SM100_MMA_F16BF16_SSISI_SI_fLi128ELi128ELNS4_4UMMA5MajorE0ELSO_0ELNSN_7ScaleInE0ELSP_0EEEEEENS4_6LayoutINS5_IJSB_SB_SB_EEENS5_IJNSA_ILi0EEESU_SU_EEEEENS5_IJNS4_10UnderscoreESX_SX_EEEEENS4_23SM90_TMA_LOAD_MULTICASTENS4_14ComposedLayoutINS4_7SwizzleILi2ELi4ELi3EEENS4_18smem_ptr_flag_bitsILi16EEENSS_INS5_IJNSA_ILi8EEESG_EEENS5_IJSG_SB_EEEEEEEvNS4_8identityENS4_13SM90_TMA_LOADES1A_vS1B_EENS_8epilogue10collective18CollectiveEpilogueINS1E_23Sm100TmaWarpSpecializedILi4ELi2ELi32ELb1ELb0EEEJSH_NS5_IJNSS_ISF_SB_EENSS_ISG_SB_EEEEESI_SJ_SI_SJ_NS1E_6fusion15FusionCallbacksIS1I_NS1M_17LinearCombinationISI_fSI_fLNS_15FloatRoundStyleE2EEESH_S1L_JEEENS4_5SM1004TMEM4LOAD26SM100_TMEM_LOAD_32dp32b32xES1C_S1A_NS4_39AutoVectorizingCopyWithAssumedAlignmentILi128EEENS4_14SM90_TMA_STOREES1A_S1X_S1X_EEEvvEEEEvNT_6ParamsE,(.L_x_186 - _ZN7cutlass13device_kernelINS_4gemm6kernel13GemmUniversalIN4cute5tupleIJiiiiEEENS1_10collective13CollectiveMmaINS1_35MainloopSm100TmaUmmaWarpSpecializedILi5ELi2ELi4ENS5_IJNS4_1CILi1EEENSA_ILi2EEESB_EEEEENS5_IJNSA_ILi128EEESF_NSA_ILi32EEEEEENS_10bfloat16_tENS5_IJlSB_lEEESI_SJ_NS4_8TiledMMAINS4_8MMA_AtomIJNS4_20SM100_MMA_F16BF16_SSISI_SI_fLi128ELi128ELNS4_4UMMA5MajorE0ELSO_0ELNSN_7ScaleInE0ELSP_0EEEEEENS4_6LayoutINS5_IJSB_SB_SB_EEENS5_IJNSA_ILi0EEESU_SU_EEEEENS5_IJNS4_10UnderscoreESX_SX_EEEEENS4_23SM90_TMA_LOAD_MULTICASTENS4_14ComposedLayoutINS4_7SwizzleILi2ELi4ELi3EEENS4_18smem_ptr_flag_bitsILi16EEENSS_INS5_IJNSA_ILi8EEESG_EEENS5_IJSG_SB_EEEEEEEvNS4_8identityENS4_13SM90_TMA_LOADES1A_vS1B_EENS_8epilogue10collective18CollectiveEpilogueINS1E_23Sm100TmaWarpSpecializedILi4ELi2ELi32ELb1ELb0EEEJSH_NS5_IJNSS_ISF_SB_EENSS_ISG_SB_EEEEESI_SJ_SI_SJ_NS1E_6fusion15FusionCallbacksIS1I_NS1M_17LinearCombinationISI_fSI_fLNS_15FloatRoundStyleE2EEESH_S1L_JEEENS4_5SM1004TMEM4LOAD26SM100_TMEM_LOAD_32dp32b32xES1C_S1A_NS4_39AutoVectorizingCopyWithAssumedAlignmentILi128EEENS4_14SM90_TMA_STOREES1A_S1X_S1X_EEEvvEEEEvNT_6ParamsE)
        .other          _ZN7cutlass13device_kernelINS_4gemm6kernel13GemmUniversalIN4cute5tupleIJiiiiEEENS1_10collective13CollectiveMmaINS1_35MainloopSm100TmaUmmaWarpSpecializedILi5ELi2ELi4ENS5_IJNS4_1CILi1EEENSA_ILi2EEESB_EEEEENS5_IJNSA_ILi128EEESF_NSA_ILi32EEEEEENS_10bfloat16_tENS5_IJlSB_lEEESI_SJ_NS4_8TiledMMAINS4_8MMA_AtomIJNS4_20SM100_MMA_F16BF16_SSISI_SI_fLi128ELi128ELNS4_4UMMA5MajorE0ELSO_0ELNSN_7ScaleInE0ELSP_0EEEEEENS4_6LayoutINS5_IJSB_SB_SB_EEENS5_IJNSA_ILi0EEESU_SU_EEEEENS5_IJNS4_10UnderscoreESX_SX_EEEEENS4_23SM90_TMA_LOAD_MULTICASTENS4_14ComposedLayoutINS4_7SwizzleILi2ELi4ELi3EEENS4_18smem_ptr_flag_bitsILi16EEENSS_INS5_IJNSA_ILi8EEESG_EEENS5_IJSG_SB_EEEEEEEvNS4_8identityENS4_13SM90_TMA_LOADES1A_vS1B_EENS_8epilogue10collective18CollectiveEpilogueINS1E_23Sm100TmaWarpSpecializedILi4ELi2ELi32ELb1ELb0EEEJSH_NS5_IJNSS_ISF_SB_EENSS_ISG_SB_EEEEESI_SJ_SI_SJ_NS1E_6fusion15FusionCallbacksIS1I_NS1M_17LinearCombinationISI_fSI_fLNS_15FloatRoundStyleE2EEESH_S1L_JEEENS4_5SM1004TMEM4LOAD26SM100_TMEM_LOAD_32dp32b32xES1C_S1A_NS4_39AutoVectorizingCopyWithAssumedAlignmentILi128EEENS4_14SM90_TMA_STOREES1A_S1X_S1X_EEEvvEEEEvNT_6ParamsE,@"STO_CUDA_ENTRY STV_DEFAULT"
_ZN7cutlass13device_kernelINS_4gemm6kernel13GemmUniversalIN4cute5tupleIJiiiiEEENS1_10collective13CollectiveMmaINS1_35MainloopSm100TmaUmmaWarpSpecializedILi5ELi2ELi4ENS5_IJNS4_1CILi1EEENSA_ILi2EEESB_EEEEENS5_IJNSA_ILi128EEESF_NSA_ILi32EEEEEENS_10bfloat16_tENS5_IJlSB_lEEESI_SJ_NS4_8TiledMMAINS4_8MMA_AtomIJNS4_20SM100_MMA_F16BF16_SSISI_SI_fLi128ELi128ELNS4_4UMMA5MajorE0ELSO_0ELNSN_7ScaleInE0ELSP_0EEEEEENS4_6LayoutINS5_IJSB_SB_SB_EEENS5_IJNSA_ILi0EEESU_SU_EEEEENS5_IJNS4_10UnderscoreESX_SX_EEEEENS4_23SM90_TMA_LOAD_MULTICASTENS4_14ComposedLayoutINS4_7SwizzleILi2ELi4ELi3EEENS4_18smem_ptr_flag_bitsILi16EEENSS_INS5_IJNSA_ILi8EEESG_EEENS5_IJSG_SB_EEEEEEEvNS4_8identityENS4_13SM90_TMA_LOADES1A_vS1B_EENS_8epilogue10collective18CollectiveEpilogueINS1E_23Sm100TmaWarpSpecializedILi4ELi2ELi32ELb1ELb0EEEJSH_NS5_IJNSS_ISF_SB_EENSS_ISG_SB_EEEEESI_SJ_SI_SJ_NS1E_6fusion15FusionCallbacksIS1I_NS1M_17LinearCombinationISI_fSI_fLNS_15FloatRoundStyleE2EEESH_S1L_JEEENS4_5SM1004TMEM4LOAD26SM100_TMEM_LOAD_32dp32b32xES1C_S1A_NS4_39AutoVectorizingCopyWithAssumedAlignmentILi128EEENS4_14SM90_TMA_STOREES1A_S1X_S1X_EEEvvEEEEvNT_6ParamsE:
[----:B------:R-:W1:Y:S01]  /*0000*/  LDC R1, c[0x0][0x37c] ;  /* 0x0000df00ff017b82 */ /* 0x000e620000000800 */
[----:B------:R-:W2:Y:S01]  /*0010*/  S2R R94, SR_TID.X ;  /* 0x00000000005e7919 */ /* 0x000ea20000002100 */
[----:B------:R-:W3:Y:S01]  /*0020*/  LDCU.64 UR8, c[0x0][0x890] ;  /* 0x00011200ff0877ac */ /* 0x000ee20008000a00 */
[----:B------:R-:W-:Y:S02]  /*0030*/  PRMT R80, RZ, 0x7610, R80 ;  /* 0x00007610ff507816 */ /* 0x000fe40000000050 */
[----:B------:R-:W-:Y:S01]  /*0040*/  ELECT P3, URZ, PT ;  /* 0x0000000000ff782f */ /* 0x000fe20003860000 */
[----:B---3--:R-:W-:-:S04]  /*0050*/  UISETP.NE.U32.AND UP0, UPT, UR8, URZ, UPT ;  /* 0x000000ff0800728c */ /* 0x008fc8000bf05070 */
[----:B------:R-:W-:Y:S01]  /*0060*/  UISETP.NE.AND.EX UP0, UPT, UR9, URZ, UPT, UP0 ;  /* 0x000000ff0900728c */ /* 0x000fe2000bf05300 */
[----:B--2---:R-:W-:-:S05]  /*0070*/  SHF.R.U32.HI R81, RZ, 0x5, R94 ;  /* 0x00000005ff517819 */ /* 0x004fca000001165e */
[----:B------:R-:W2:Y:S02]  /*0080*/  SHFL.IDX PT, R0, R81, RZ, 0x1f ;  /* 0x00001fff51007589 */ /* 0x000ea400000e0000 */
[----:B--2---:R-:W-:Y:S01]  /*0090*/  R2UR UR17, R0 ;  /* 0x00000000001172ca */ /* 0x004fe200000e0000 */
[----:B-1----:R-:W-:-:S14]  /*00a0*/  BRA.U UP0, `(.L_x_0) ;  /* 0x0000000100307547 */ /* 0x002fdc000b800000 */
[----:B------:R-:W1:Y:S02]  /*00b0*/  LDCU.64 UR4, c[0x0][0x888] ;  /* 0x00011100ff0477ac */ /* 0x000e640008000a00 */
[----:B-1----:R-:W-:-:S04]  /*00c0*/  UISETP.NE.U32.AND UP0, UPT, UR4, URZ, UPT ;  /* 0x000000ff0400728c */ /* 0x002fc8000bf05070 */
[----:B------:R-:W-:-:S09]  /*00d0*/  UISETP.NE.AND.EX UP0, UPT, UR5, URZ, UPT, UP0 ;  /* 0x000000ff0500728c */ /* 0x000fd2000bf05300 */
[----:B------:R-:W-:Y:S05]  /*00e0*/  BRA.U !UP0, `(.L_x_1) ;  /* 0x0000000108147547 */ /* 0x000fea000b800000 */
[----:B------:R-:W1:Y:S01]  /*00f0*/  LDC.64 R2, c[0x0][0x888] ;  /* 0x00022200ff027b82 */ /* 0x000e620000000a00 */
[----:B------:R-:W1:Y:S02]  /*0100*/  LDCU.64 UR4, c[0x0][0x358] ;  /* 0x00006b00ff0477ac */ /* 0x000e640008000a00 */
[----:B-1----:R1:W5:Y:S01]  /*0110*/  LDG.E R41, desc[UR4][R2.64] ;  /* 0x0000000402297981 */ /* 0x002362000c1e1900 */
[----:B------:R-:W-:Y:S01]  /*0120*/  HFMA2 R80, -RZ, RZ, 0, 5.9604644775390625e-08 ;  /* 0x00000001ff507431 */ /* 0x000fe200000001ff */
[----:B------:R-:W-:Y:S05]  /*0130*/  BRA `(.L_x_0) ;  /* 0x00000000000c7947 */ /* 0x000fea0003800000 */
.L_x_1:
[----:B------:R-:W1:Y:S01]  /*0140*/  LDCU UR4, c[0x0][0x880] ;  /* 0x00011000ff0477ac */ /* 0x000e620008000800 */
[----:B------:R-:W-:Y:S01]  /*0150*/  HFMA2 R80, -RZ, RZ, 0, 5.9604644775390625e-08 ;  /* 0x00000001ff507431 */ /* 0x000fe200000001ff */
[----:B-1----:R-:W-:-:S07]  /*0160*/  MOV R41, UR4 ;  /* 0x0000000400297c02 */ /* 0x002fce0008000f00 */
.L_x_0:
[----:B------:R-:W2:Y:S02]  /*0170*/  LDCU.64 UR4, c[0x0][0x8b0] ;  /* 0x00011600ff0477ac */ /* 0x000ea40008000a00 */
[----:B--2---:R-:W-:-:S04]  /*0180*/  UISETP.NE.U32.AND UP0, UPT, UR4, URZ, UPT ;  /* 0x000000ff0400728c */ /* 0x004fc8000bf05070 */
[----:B------:R-:W-:-:S09]  /*0190*/  UISETP.NE.AND.EX UP0, UPT, UR5, URZ, UPT, UP0 ;  /* 0x000000ff0500728c */ /* 0x000fd2000bf05300 */
[----:B------:R-:W-:Y:S05]  /*01a0*/  BRA.U UP0, `(.L_x_2) ;  /* 0x0000000100287547 */ /* 0x000fea000b800000 */
[----:B------:R-:W2:Y:S02]  /*01b0*/  LDCU.64 UR4, c[0x0][0x8a8] ;  /* 0x00011500ff0477ac */ /* 0x000ea40008000a00 */
[----:B--2---:R-:W-:-:S04]  /*01c0*/  UISETP.NE.U32.AND UP0, UPT, UR4, URZ, UPT ;  /* 0x000000ff0400728c */ /* 0x004fc8000bf05070 */
[----:B------:R-:W-:-:S09]  /*01d0*/  UISETP.NE.AND.EX UP0, UPT, UR5, URZ, UPT, UP0 ;  /* 0x000000ff0500728c */ /* 0x000fd2000bf05300 */
[----:B------:R-:W-:Y:S05]  /*01e0*/  BRA.U !UP0, `(.L_x_3) ;  /* 0x0000000108107547 */ /* 0x000fea000b800000 */
[----:B------:R-:W2:Y:S01]  /*01f0*/  LDC.64 R38, c[0x0][0x8a8] ;  /* 0x00022a00ff267b82 */ /* 0x000ea20000000a00 */
[----:B------:R-:W2:Y:S02]  /*0200*/  LDCU.64 UR4, c[0x0][0x358] ;  /* 0x00006b00ff0477ac */ /* 0x000ea40008000a00 */
[----:B--2---:R2:W5:Y:S01]  /*0210*/  LDG.E R38, desc[UR4][R38.64] ;  /* 0x0000000426267981 */ /* 0x004562000c1e1900 */
[----:B------:R-:W-:Y:S05]  /*0220*/  BRA `(.L_x_2) ;  /* 0x0000000000087947 */ /* 0x000fea0003800000 */
.L_x_3:
[----:B------:R-:W2:Y:S02]  /*0230*/  LDCU UR4, c[0x0][0x8a0] ;  /* 0x00011400ff0477ac */ /* 0x000ea40008000800 */
[----:B--2---:R-:W-:Y:S02]  /*0240*/  MOV R38, UR4 ;  /* 0x0000000400267c02 */ /* 0x004fe40008000f00 */
.L_x_2:
[----:B------:R-:W-:Y:S01]  /*0250*/  IMAD.U32 R0, RZ, RZ, UR17 ;  /* 0x00000011ff007e24 */ /* 0x000fe2000f8e00ff */
[----:B------:R-:W-:Y:S04]  /*0260*/  BSSY.RECONVERGENT B0, `(.L_x_4) ;  /* 0x000000c000007945 */ /* 0x000fe80003800200 */
[C---:B------:R-:W-:Y:S02]  /*0270*/  ISETP.NE.OR P1, PT, R0.reuse, 0x1, !P3 ;  /* 0x000000010000780c */ /* 0x040fe40005f25670 */
[----:B------:R-:W-:-:S11]  /*0280*/  ISETP.NE.OR P0, PT, R0, 0x3, !P3 ;  /* 0x000000030000780c */ /* 0x000fd60005f05670 */
[----:B------:R-:W-:Y:S05]  /*0290*/  @P1 BRA `(.L_x_5) ;  /* 0x0000000000201947 */ /* 0x000fea0003800000 */
[----:B------:R-:W3:Y:S02]  /*02a0*/  LDCU.64 UR4, c[0x0][0x348] ;  /* 0x00006900ff0477ac */ /* 0x000ee40008000a00 */
[----:B---3--:R-:W-:Y:S02]  /*02b0*/  UIADD3 UR6, UP1, UPT, UR4, 0x80, URZ ;  /* 0x0000008004067890 */ /* 0x008fe4000ff3e0ff */
[----:B------:R-:W-:Y:S02]  /*02c0*/  UIADD3 UR4, UP0, UPT, UR4, 0x180, URZ ;  /* 0x0000018004047890 */ /* 0x000fe4000ff1e0ff */
[----:B------:R-:W-:Y:S02]  /*02d0*/  UIADD3.X UR7, UPT, UPT, URZ, UR5, URZ, UP1, !UPT ;  /* 0x00000005ff077290 */ /* 0x000fe40008ffe4ff */
[----:B------:R-:W-:-:S07]  /*02e0*/  UIADD3.X UR5, UPT, UPT, URZ, UR5, URZ, UP0, !UPT ;  /* 0x00000005ff057290 */ /* 0x000fce00087fe4ff */
[----:B------:R3:W-:Y:S02]  /*02f0*/  UTMACCTL.PF [UR6] ;  /* 0x00000000060079b9 */ /* 0x0007e40008040000 */
[----:B------:R3:W-:Y:S02]  /*0300*/  UTMACCTL.PF [UR4] ;  /* 0x00000000040079b9 */ /* 0x0007e40008040000 */
[----:B---3--:R-:W-:Y:S01]  /*0310*/  NOP ;  /* 0x0000000000007918 */ /* 0x008fe20000000000 */
.L_x_5:
[----:B------:R-:W-:Y:S05]  /*0320*/  BSYNC.RECONVERGENT B0 ;  /* 0x0000000000007941 */ /* 0x000fea0003800200 */
.L_x_4:
[----:B------:R-:W-:Y:S04]  /*0330*/  BSSY.RECONVERGENT B0, `(.L_x_6) ;  /* 0x000000a000007945 */ /* 0x000fe80003800200 */
        /* <DEDUP_REMOVED lines=9> */
.L_x_7:
[----:B------:R-:W-:Y:S05]  /*03d0*/  BSYNC.RECONVERGENT B0 ;  /* 0x0000000000007941 */ /* 0x000fea0003800200 */
.L_x_6:
[----:B------:R-:W3:Y:S01]  /*03e0*/  LDCU.64 UR4, c[0x0][0x888] ;  /* 0x00011100ff0477ac */ /* 0x000ee20008000a00 */
[----:B------:R-:W-:Y:S02]  /*03f0*/  UISETP.EQ.U32.AND UP1, UPT, UR8, URZ, UPT ;  /* 0x000000ff0800728c */ /* 0x000fe4000bf22070 */
[----:B------:R-:W-:Y:S02]  /*0400*/  UPLOP3.LUT UP3, UPT, UPT, UPT, UPT, 0x80, 0x8 ;  /* 0x000000000008789c */ /* 0x000fe40003f6f070 */
[----:B---3--:R-:W-:-:S04]  /*0410*/  UISETP.NE.U32.AND UP0, UPT, UR4, URZ, UPT ;  /* 0x000000ff0400728c */ /* 0x008fc8000bf05070 */
[----:B------:R-:W-:-:S04]  /*0420*/  UISETP.NE.AND.EX UP0, UPT, UR5, URZ, UPT, UP0 ;  /* 0x000000ff0500728c */ /* 0x000fc8000bf05300 */
[----:B------:R-:W-:-:S04]  /*0430*/  UISETP.EQ.OR.EX UP2, UPT, UR9, URZ, !UP0, UP1 ;  /* 0x000000ff0900728c */ /* 0x000fc8000c742710 */
[----:B------:R-:W-:-:S06]  /*0440*/  UP2UR UR4, UPR, URZ, 0x4 ;  /* 0x00000004ff047883 */ /* 0x000fcc0008000000 */
[----:B------:R-:W-:Y:S01]  /*0450*/  MOV R83, UR4 ;  /* 0x0000000400537c02 */ /* 0x000fe20008000f00 */
[----:B------:R-:W-:Y:S06]  /*0460*/  BRA.U !UP2, `(.L_x_8) ;  /* 0x000000010a207547 */ /* 0x000fec000b800000 */
[----:B------:R-:W-:Y:S01]  /*0470*/  UISETP.NE.U32.AND UP1, UPT, UR8, URZ, UPT ;  /* 0x000000ff0800728c */ /* 0x000fe2000bf25070 */
[----:B-----5:R-:W-:Y:S01]  /*0480*/  FSETP.NEU.AND P0, PT, R41, RZ, PT ;  /* 0x000000ff2900720b */ /* 0x020fe20003f0d000 */
[----:B------:R-:W-:Y:S02]  /*0490*/  USEL UR4, URZ, 0xffffffff, UP0 ;  /* 0xffffffffff047887 */ /* 0x000fe40008000000 */
[----:B------:R-:W-:-:S10]  /*04a0*/  UISETP.NE.AND.EX UP1, UPT, UR9, URZ, UPT, UP1 ;  /* 0x000000ff0900728c */ /* 0x000fd4000bf25310 */
[----:B------:R-:W-:Y:S01]  /*04b0*/  VOTEU.ANY UP0, P0 ;  /* 0x0000000000ff7886 */ /* 0x000fe20000000100 */
[----:B------:R-:W-:-:S04]  /*04c0*/  @!UP1 USEL UR4, URZ, 0xffffffff, UP0 ;  /* 0xffffffffff049887 */ /* 0x000fc80008000000 */
[----:B------:R-:W-:-:S04]  /*04d0*/  ULOP3.LUT UR4, UR4, 0x1, URZ, 0xc0, !UPT ;  /* 0x0000000104047892 */ /* 0x000fc8000f8ec0ff */
[----:B------:R-:W-:-:S11]  /*04e0*/  UISETP.NE.U32.AND UP3, UPT, UR4, 0x1, UPT ;  /* 0x000000010400788c */ /* 0x000fd6000bf65070 */
.L_x_8:
[----:B-1----:R-:W1:Y:S01]  /*04f0*/  SHFL.IDX PT, R2, R81, RZ, 0x1f ;  /* 0x00001fff51027589 */ /* 0x002e6200000e0000 */
[----:B------:R-:W-:-:S04]  /*0500*/  UISETP.NE.AND UP0, UPT, UR17, 0x2, UPT ;  /* 0x000000021100788c */ /* 0x000fc8000bf05270 */
[----:B------:R-:W-:Y:S01]  /*0510*/  USEL UR43, URZ, 0x1, UP0 ;  /* 0x00000001ff2b7887 */ /* 0x000fe20008000000 */
[----:B-1----:R-:W-:-:S13]  /*0520*/  ISETP.NE.AND P0, PT, R2, RZ, PT ;  /* 0x000000ff0200720c */ /* 0x002fda0003f05270 */
[----:B------:R-:W-:Y:S05]  /*0530*/  @P0 BRA `(.L_x_9) ;  /* 0x0000000000600947 */ /* 0x000fea0003800000 */
[----:B------:R-:W1:Y:S01]  /*0540*/  S2UR UR4, SR_CgaCtaId ;  /* 0x00000000000479c3 */ /* 0x000e620000008800 */
[----:B------:R-:W-:Y:S01]  /*0550*/  UMOV UR5, 0x400 ;  /* 0x0000040000057882 */ /* 0x000fe20000000000 */
[----:B------:R-:W-:Y:S01]  /*0560*/  UMOV UR8, 0x1 ;  /* 0x0000000100087882 */ /* 0x000fe20000000000 */
[----:B------:R-:W-:Y:S01]  /*0570*/  UMOV UR6, 0x2 ;  /* 0x0000000200067882 */ /* 0x000fe20000000000 */
[----:B------:R-:W-:-:S04]  /*0580*/  UIADD3 UR8, UPT, UPT, -UR8, 0x100000, URZ ;  /* 0x0010000008087890 */ /* 0x000fc8000fffe1ff */
[----:B------:R-:W-:Y:S02]  /*0590*/  USHF.L.U32 UR9, UR8, 0xb, URZ ;  /* 0x0000000b08097899 */ /* 0x000fe400080006ff */
[----:B------:R-:W-:Y:S02]  /*05a0*/  USHF.L.U32 UR8, UR8, 0x1, URZ ;  /* 0x0000000108087899 */ /* 0x000fe400080006ff */
[----:B------:R-:W-:-:S04]  /*05b0*/  UIADD3 UR6, UPT, UPT, -UR6, 0x100000, URZ ;  /* 0x0010000006067890 */ /* 0x000fc8000fffe1ff */
[----:B------:R-:W-:Y:S02]  /*05c0*/  USHF.L.U32 UR7, UR6, 0xb, URZ ;  /* 0x0000000b06077899 */ /* 0x000fe400080006ff */
[----:B------:R-:W-:Y:S01]  /*05d0*/  USHF.L.U32 UR6, UR6, 0x1, URZ ;  /* 0x0000000106067899 */ /* 0x000fe200080006ff */
[----:B------:R-:W-:Y:S01]  /*05e0*/  ELECT P0, URZ, PT ;  /* 0x0000000000ff782f */ /* 0x000fe20003800000 */
[----:B-1----:R-:W-:Y:S01]  /*05f0*/  ULEA UR4, UR4, UR5, 0x18 ;  /* 0x0000000504047291 */ /* 0x002fe2000f8ec0ff */
[----:B------:R-:W1:Y:S11]  /*0600*/  FENCE.VIEW.ASYNC.S ;  /* 0x00000000000073c6 */ /* 0x000e760000000000 */
[----:B-1----:R1:W3:Y:S01]  /*0610*/  SYNCS.EXCH.64 URZ, [UR4], UR8 ;  /* 0x0000000804ff75b2 */ /* 0x0022e20008000100 */
[----:B------:R1:W4:Y:S01]  /*0620*/  SYNCS.EXCH.64 URZ, [UR4+0x28], UR6 ;  /* 0x0000280604ff75b2 */ /* 0x0003220008000100 */
[----:B------:R1:W1:Y:S01]  /*0630*/  SYNCS.EXCH.64 URZ, [UR4+0x8], UR8 ;  /* 0x0000080804ff75b2 */ /* 0x0002620008000100 */
[----:B------:R1:W1:Y:S01]  /*0640*/  SYNCS.EXCH.64 URZ, [UR4+0x30], UR6 ;  /* 0x0000300604ff75b2 */ /* 0x0002620008000100 */
[----:B------:R1:W1:Y:S01]  /*0650*/  SYNCS.EXCH.64 URZ, [UR4+0x10], UR8 ;  /* 0x0000100804ff75b2 */ /* 0x0002620008000100 */
[----:B------:R1:W1:Y:S01]  /*0660*/  SYNCS.EXCH.64 URZ, [UR4+0x38], UR6 ;  /* 0x0000380604ff75b2 */ /* 0x0002620008000100 */
[----:B------:R1:W1:Y:S01]  /*0670*/  SYNCS.EXCH.64 URZ, [UR4+0x18], UR8 ;  /* 0x0000180804ff75b2 */ /* 0x0002620008000100 */
[----:B------:R1:W1:Y:S01]  /*0680*/  SYNCS.EXCH.64 URZ, [UR4+0x40], UR6 ;  /* 0x0000400604ff75b2 */ /* 0x0002620008000100 */
[----:B------:R1:W1:Y:S01]  /*0690*/  SYNCS.EXCH.64 URZ, [UR4+0x20], UR8 ;  /* 0x0000200804ff75b2 */ /* 0x0002620008000100 */
[----:B------:R1:W1:Y:S01]  /*06a0*/  SYNCS.EXCH.64 URZ, [UR4+0x48], UR6 ;  /* 0x0000480604ff75b2 */ /* 0x0002620008000100 */
[----:B------:R-:W-:Y:S01]  /*06b0*/  NOP ;  /* 0x0000000000007918 */ /* 0x000fe20000000000 */
.L_x_9:
[----:B------:R-:W2:Y:S01]  /*06c0*/  SHFL.IDX PT, R2, R81, RZ, 0x1f ;  /* 0x00001fff51027589 */ /* 0x000ea200000e0000 */
[----:B------:R-:W-:Y:S01]  /*06d0*/  NOP ;  /* 0x0000000000007918 */ /* 0x000fe20000000000 */
[----:B--2---:R-:W-:-:S13]  /*06e0*/  ISETP.NE.AND P0, PT, R2, 0x1, PT ;  /* 0x000000010200780c */ /* 0x004fda0003f05270 */
[----:B------:R-:W-:Y:S05]  /*06f0*/  @P0 BRA `(.L_x_10) ;  /* 0x0000000000580947 */ /* 0x000fea0003800000 */
[----:B-1----:R-:W1:Y:S01]  /*0700*/  S2UR UR4, SR_CgaCtaId ;  /* 0x00000000000479c3 */ /* 0x002e620000008800 */
        /* <DEDUP_REMOVED lines=12> */
[----:B-1----:R2:W1:Y:S01]  /*07d0*/  SYNCS.EXCH.64 URZ, [UR4+0x50], UR8 ;  /* 0x0000500804ff75b2 */ /* 0x0024620008000100 */
[----:B------:R2:W1:Y:S01]  /*07e0*/  SYNCS.EXCH.64 URZ, [UR4+0x70], UR6 ;  /* 0x0000700604ff75b2 */ /* 0x0004620008000100 */
[----:B------:R2:W1:Y:S01]  /*07f0*/  SYNCS.EXCH.64 URZ, [UR4+0x58], UR8 ;  /* 0x0000580804ff75b2 */ /* 0x0004620008000100 */
[----:B------:R2:W1:Y:S01]  /*0800*/  SYNCS.EXCH.64 URZ, [UR4+0x78], UR6 ;  /* 0x0000780604ff75b2 */ /* 0x0004620008000100 */
[----:B------:R2:W1:Y:S01]  /*0810*/  SYNCS.EXCH.64 URZ, [UR4+0x60], UR8 ;  /* 0x0000600804ff75b2 */ /* 0x0004620008000100 */
[----:B------:R2:W1:Y:S01]  /*0820*/  SYNCS.EXCH.64 URZ, [UR4+0x80], UR6 ;  /* 0x0000800604ff75b2 */ /* 0x0004620008000100 */
[----:B------:R2:W1:Y:S01]  /*0830*/  SYNCS.EXCH.64 URZ, [UR4+0x68], UR8 ;  /* 0x0000680804ff75b2 */ /* 0x0004620008000100 */
[----:B------:R2:W1:Y:S02]  /*0840*/  SYNCS.EXCH.64 URZ, [UR4+0x88], UR6 ;  /* 0x0000880604ff75b2 */ /* 0x0004640008000100 */
[----:B--2---:R-:W-:Y:S01]  /*0850*/  NOP ;  /* 0x0000000000007918 */ /* 0x004fe20000000000 */
.L_x_10:
[----:B------:R-:W2:Y:S01]  /*0860*/  SHFL.IDX PT, R2, R81, RZ, 0x1f ;  /* 0x00001fff51027589 */ /* 0x000ea200000e0000 */
[----:B------:R-:W-:Y:S01]  /*0870*/  NOP ;  /* 0x0000000000007918 */ /* 0x000fe20000000000 */
[----:B--2---:R-:W-:-:S13]  /*0880*/  ISETP.NE.AND P0, PT, R2, 0x3, PT ;  /* 0x000000030200780c */ /* 0x004fda0003f05270 */
[----:B------:R-:W-:Y:S05]  /*0890*/  @P0 BRA `(.L_x_11) ;  /* 0x0000000000300947 */ /* 0x000fea0003800000 */
[----:B-1----:R-:W1:Y:S01]  /*08a0*/  S2UR UR6, SR_CgaCtaId ;  /* 0x00000000000679c3 */ /* 0x002e620000008800 */
[----:B------:R-:W-:Y:S01]  /*08b0*/  UMOV UR4, 0x400 ;  /* 0x0000040000047882 */ /* 0x000fe20000000000 */
[----:B------:R-:W-:Y:S01]  /*08c0*/  UMOV UR5, 0x20 ;  /* 0x0000002000057882 */ /* 0x000fe20000000000 */
[----:B------:R-:W-:Y:S01]  /*08d0*/  ELECT P0, URZ, PT ;  /* 0x0000000000ff782f */ /* 0x000fe20003800000 */
[----:B-1----:R-:W-:Y:S02]  /*08e0*/  ULEA UR6, UR6, UR4, 0x18 ;  /* 0x0000000406067291 */ /* 0x002fe4000f8ec0ff */
[----:B------:R-:W-:-:S04]  /*08f0*/  UIADD3 UR4, UPT, UPT, -UR5, 0x100000, URZ ;  /* 0x0010000005047890 */ /* 0x000fc8000fffe1ff */
[----:B------:R-:W-:Y:S02]  /*0900*/  USHF.L.U32 UR5, UR4, 0xb, URZ ;  /* 0x0000000b04057899 */ /* 0x000fe400080006ff */
[----:B------:R-:W-:Y:S01]  /*0910*/  USHF.L.U32 UR4, UR4, 0x1, URZ ;  /* 0x0000000104047899 */ /* 0x000fe200080006ff */
[----:B------:R-:W1:Y:S11]  /*0920*/  FENCE.VIEW.ASYNC.S ;  /* 0x00000000000073c6 */ /* 0x000e760000000000 */
[----:B-1----:R2:W1:Y:S01]  /*0930*/  SYNCS.EXCH.64 URZ, [UR6+0x90], UR4 ;  /* 0x0000900406ff75b2 */ /* 0x0024620008000100 */
[----:B------:R2:W1:Y:S02]  /*0940*/  SYNCS.EXCH.64 URZ, [UR6+0x98], UR4 ;  /* 0x0000980406ff75b2 */ /* 0x0004640008000100 */
[----:B--2---:R-:W-:Y:S01]  /*0950*/  NOP ;  /* 0x0000000000007918 */ /* 0x004fe20000000000 */
.L_x_11:
[----:B------:R-:W2:Y:S01]  /*0960*/  SHFL.IDX PT, R2, R81, RZ, 0x1f ;  /* 0x00001fff51027589 */ /* 0x000ea200000e0000 */
[----:B------:R-:W-:Y:S01]  /*0970*/  NOP ;  /* 0x0000000000007918 */ /* 0x000fe20000000000 */
[----:B--2---:R-:W-:-:S13]  /*0980*/  ISETP.NE.AND P0, PT, R2, 0x4, PT ;  /* 0x000000040200780c */ /* 0x004fda0003f05270 */
[----:B------:R-:W-:Y:S05]  /*0990*/  @P0 BRA `(.L_x_12) ;  /* 0x00000000004c0947 */ /* 0x000fea0003800000 */
[----:B-1----:R-:W1:Y:S01]  /*09a0*/  S2UR UR6, SR_CgaCtaId ;  /* 0x00000000000679c3 */ /* 0x002e620000008800 */
[----:B------:R-:W-:Y:S01]  /*09b0*/  UMOV UR4, 0x1e0 ;  /* 0x000001e000047882 */ /* 0x000fe20000000000 */
[----:B------:R-:W-:Y:S01]  /*09c0*/  UMOV UR5, 0x400 ;  /* 0x0000040000057882 */ /* 0x000fe20000000000 */
[----:B------:R-:W-:Y:S01]  /*09d0*/  USEL UR4, UR4, 0x1a0, UP3 ;  /* 0x000001a004047887 */ /* 0x000fe20009800000 */
[----:B------:R-:W-:Y:S01]  /*09e0*/  UMOV UR8, 0x1 ;  /* 0x0000000100087882 */ /* 0x000fe20000000000 */
[----:B------:R-:W-:Y:S01]  /*09f0*/  ELECT P0, URZ, PT ;  /* 0x0000000000ff782f */ /* 0x000fe20003800000 */
[----:B------:R-:W-:-:S04]  /*0a00*/  UIADD3 UR8, UPT, UPT, -UR8, 0x100000, URZ ;  /* 0x0010000008087890 */ /* 0x000fc8000fffe1ff */
[----:B------:R-:W-:Y:S02]  /*0a10*/  USHF.L.U32 UR9, UR8, 0xb, URZ ;  /* 0x0000000b08097899 */ /* 0x000fe400080006ff */
[----:B------:R-:W-:Y:S02]  /*0a20*/  USHF.L.U32 UR8, UR8, 0x1, URZ ;  /* 0x0000000108087899 */ /* 0x000fe400080006ff */
[----:B-1----:R-:W-:Y:S02]  /*0a30*/  ULEA UR6, UR6, UR5, 0x18 ;  /* 0x0000000506067291 */ /* 0x002fe4000f8ec0ff */
[----:B------:R-:W-:-:S04]  /*0a40*/  UIADD3 UR4, UPT, UPT, -UR4, 0x100000, URZ ;  /* 0x0010000004047890 */ /* 0x000fc8000fffe1ff */
[----:B------:R-:W-:Y:S02]  /*0a50*/  USHF.L.U32 UR5, UR4, 0xb, URZ ;  /* 0x0000000b04057899 */ /* 0x000fe400080006ff */
[----:B------:R-:W-:Y:S01]  /*0a60*/  USHF.L.U32 UR4, UR4, 0x1, URZ ;  /* 0x0000000104047899 */ /* 0x000fe200080006ff */
[----:B------:R-:W1:Y:S03]  /*0a70*/  FENCE.VIEW.ASYNC.S ;  /* 0x00000000000073c6 */ /* 0x000e660000000000 */
[----:B-1----:R2:W1:Y:S08]  /*0a80*/  SYNCS.EXCH.64 URZ, [UR6+0xa0], UR8 ;  /* 0x0000a00806ff75b2 */ /* 0x0024700008000100 */
[----:B------:R2:W1:Y:S01]  /*0a90*/  SYNCS.EXCH.64 URZ, [UR6+0xb0], UR4 ;  /* 0x0000b00406ff75b2 */ /* 0x0004620008000100 */
[----:B------:R2:W1:Y:S01]  /*0aa0*/  SYNCS.EXCH.64 URZ, [UR6+0xa8], UR8 ;  /* 0x0000a80806ff75b2 */ /* 0x0004620008000100 */
[----:B------:R2:W1:Y:S02]  /*0ab0*/  SYNCS.EXCH.64 URZ, [UR6+0xb8], UR4 ;  /* 0x0000b80406ff75b2 */ /* 0x0004640008000100 */
[----:B--2---:R-:W-:Y:S01]  /*0ac0*/  NOP ;  /* 0x0000000000007918 */ /* 0x004fe20000000000 */
.L_x_12:
        /* <DEDUP_REMOVED lines=26> */
.L_x_13:
[----:B------:R-:W2:Y:S01]  /*0c70*/  SHFL.IDX PT, R2, R81, RZ, 0x1f ;  /* 0x00001fff51027589 */ /* 0x000ea200000e0000 */
[----:B------:R-:W1:Y:S01]  /*0c80*/  S2UR UR47, SR_CgaCtaId ;  /* 0x00000000002f79c3 */ /* 0x000e620000008800 */
[----:B------:R-:W-:Y:S01]  /*0c90*/  NOP ;  /* 0x0000000000007918 */ /* 0x000fe20000000000 */
[----:B--2---:R-:W-:-:S13]  /*0ca0*/  ISETP.NE.AND P0, PT, R2, 0x3, PT ;  /* 0x000000030200780c */ /* 0x004fda0003f05270 */
[----:B-1----:R-:W-:Y:S05]  /*0cb0*/  @P0 BRA `(.L_x_14) ;  /* 0x0000000000340947 */ /* 0x002fea0003800000 */
[----:B------:R-:W-:Y:S01]  /*0cc0*/  UMOV UR4, 0x400 ;  /* 0x0000040000047882 */ /* 0x000fe20000000000 */
[----:B------:R-:W-:Y:S01]  /*0cd0*/  UMOV UR6, 0x20 ;  /* 0x0000002000067882 */ /* 0x000fe20000000000 */
[----:B------:R-:W-:Y:S02]  /*0ce0*/  ULEA UR4, UR47, UR4, 0x18 ;  /* 0x000000042f047291 */ /* 0x000fe4000f8ec0ff */
[----:B------:R-:W-:-:S04]  /*0cf0*/  UIADD3 UR6, UPT, UPT, -UR6, 0x100000, URZ ;  /* 0x0010000006067890 */ /* 0x000fc8000fffe1ff */
[----:B------:R-:W-:Y:S02]  /*0d00*/  USHF.L.U32 UR7, UR6, 0xb, URZ ;  /* 0x0000000b06077899 */ /* 0x000fe400080006ff */
[----:B------:R-:W-:Y:S01]  /*0d10*/  USHF.L.U32 UR6, UR6, 0x1, URZ ;  /* 0x0000000106067899 */ /* 0x000fe200080006ff */
[----:B------:R-:W-:Y:S01]  /*0d20*/  ELECT P0, URZ, PT ;  /* 0x0000000000ff782f */ /* 0x000fe20003800000 */
[----:B------:R-:W1:Y:S10]  /*0d30*/  FENCE.VIEW.ASYNC.S ;  /* 0x00000000000073c6 */ /* 0x000e740000000000 */
[----:B-1----:R1:W2:Y:S01]  /*0d40*/  SYNCS.EXCH.64 URZ, [UR4+0x100], UR6 ;  /* 0x0001000604ff75b2 */ /* 0x0022a20008000100 */
[----:B------:R1:W1:Y:S01]  /*0d50*/  SYNCS.EXCH.64 URZ, [UR4+0x110], UR6 ;  /* 0x0001100604ff75b2 */ /* 0x0002620008000100 */
[----:B------:R1:W1:Y:S01]  /*0d60*/  SYNCS.EXCH.64 URZ, [UR4+0x108], UR6 ;  /* 0x0001080604ff75b2 */ /* 0x0002620008000100 */
[----:B------:R1:W1:Y:S01]  /*0d70*/  SYNCS.EXCH.64 URZ, [UR4+0x118], UR6 ;  /* 0x0001180604ff75b2 */ /* 0x0002620008000100 */
[----:B------:R-:W-:Y:S01]  /*0d80*/  NOP ;  /* 0x0000000000007918 */ /* 0x000fe20000000000 */
.L_x_14:
[----:B-1----:R-:W1:Y:S01]  /*0d90*/  LDCU UR4, c[0x0][0x36c] ;  /* 0x00006d80ff0477ac */ /* 0x002e620008000800 */
[----:B------:R-:W-:Y:S01]  /*0da0*/  ISETP.NE.OR P3, PT, R0, 0x2, !P3 ;  /* 0x000000020000780c */ /* 0x000fe20005f65670 */
[----:B------:R-:W-:Y:S01]  /*0db0*/  NOP ;  /* 0x0000000000007918 */ /* 0x000fe20000000000 */
[----:B------:R-:W-:Y:S01]  /*0dc0*/  LOP3.LUT R0, R94, 0x1f, RZ, 0xc0, !PT ;  /* 0x0000001f5e007812 */ /* 0x000fe200078ec0ff */
[----:B------:R-:W-:Y:S02]  /*0dd0*/  UISETP.NE.AND UP4, UPT, UR17, URZ, UPT ;  /* 0x000000ff1100728c */ /* 0x000fe4000bf85270 */
[----:B-1----:R-:W-:-:S09]  /*0de0*/  UISETP.EQ.U32.AND UP5, UPT, UR4, 0x1, UPT ;  /* 0x000000010400788c */ /* 0x002fd2000bfa2070 */
[----:B------:R-:W-:Y:S05]  /*0df0*/  BRA.U !UP5, `(.L_x_15) ;  /* 0x000000010d087547 */ /* 0x000fea000b800000 */
[----:B--234-:R-:W-:Y:S01]  /*0e00*/  UCGABAR_ARV ;  /* 0x00000000000079c7 */ /* 0x01cfe20008000000 */
[----:B------:R-:W-:Y:S05]  /*0e10*/  BRA `(.L_x_16) ;  /* 0x0000000000047947 */ /* 0x000fea0003800000 */
.L_x_15:
[----:B--234-:R-:W-:Y:S01]  /*0e20*/  NOP ;  /* 0x0000000000007918 */ /* 0x01cfe20000000000 */
.L_x_16:
[----:B------:R-:W1:Y:S01]  /*0e30*/  S2UR UR7, SR_CTAID.X ;  /* 0x00000000000779c3 */ /* 0x000e620000002500 */
[----:B------:R-:W-:-:S05]  /*0e40*/  CS2R.32 R82, SR_CgaSize ;  /* 0x0000000000527805 */ /* 0x000fca0000008a00 */
[----:B------:R-:W-:-:S05]  /*0e50*/  IMAD R82, R82, -0xa0, RZ ;  /* 0xffffff6052527824 */ /* 0x000fca00078e02ff */
[----:B------:R-:W-:-:S14]  /*0e60*/  R2UR UR5, R82 ;  /* 0x00000000520572ca */ /* 0x000fdc00000e0000 */
[----:B------:R-:W2:Y:S01]  /*0e70*/  LDCU UR5, c[0x0][UR5+0x2b0] ;  /* 0x00005600050577ac */ /* 0x000ea20008000800 */
[----:B------:R-:W-:-:S05]  /*0e80*/  CS2R.32 R82, SR_CgaSize ;  /* 0x0000000000527805 */ /* 0x000fca0000008a00 */
[----:B------:R-:W-:-:S05]  /*0e90*/  IMAD R82, R82, -0xa0, RZ ;  /* 0xffffff6052527824 */ /* 0x000fca00078e02ff */
[----:B------:R-:W-:-:S14]  /*0ea0*/  R2UR UR4, R82 ;  /* 0x00000000520472ca */ /* 0x000fdc00000e0000 */
[----:B------:R-:W3:Y:S01]  /*0eb0*/  LDCU UR4, c[0x0][UR4+0x2b4] ;  /* 0x00005680040477ac */ /* 0x000ee20008000800 */
[----:B------:R-:W4:Y:S01]  /*0ec0*/  S2UR UR8, SR_CTAID.Y ;  /* 0x00000000000879c3 */ /* 0x000f220000002600 */
[----:B------:R-:W-:-:S05]  /*0ed0*/  CS2R.32 R82, SR_CgaSize ;  /* 0x0000000000527805 */ /* 0x000fca0000008a00 */
[----:B------:R-:W-:-:S05]  /*0ee0*/  IMAD R82, R82, -0xa0, RZ ;  /* 0xffffff6052527824 */ /* 0x000fca00078e02ff */
[----:B------:R-:W-:-:S14]  /*0ef0*/  R2UR UR9, R82 ;  /* 0x00000000520972ca */ /* 0x000fdc00000e0000 */
[----:B------:R-:W3:Y:S01]  /*0f00*/  LDCU UR9, c[0x0][UR9+0x2a0] ;  /* 0x00005400090977ac */ /* 0x000ee20008000800 */
[----:B------:R-:W3:Y:S01]  /*0f10*/  LDCU UR21, c[0x0][0xb24] ;  /* 0x00016480ff1577ac */ /* 0x000ee20008000800 */
[----:B------:R-:W1:Y:S01]  /*0f20*/  S2UR UR36, SR_CTAID.Z ;  /* 0x00000000002479c3 */ /* 0x000e620000002700 */
[----:B------:R-:W-:-:S05]  /*0f30*/  CS2R.32 R82, SR_CgaSize ;  /* 0x0000000000527805 */ /* 0x000fca0000008a00 */
[----:B------:R-:W-:-:S05]  /*0f40*/  IMAD R82, R82, -0xa0, RZ ;  /* 0xffffff6052527824 */ /* 0x000fca00078e02ff */
[----:B------:R-:W-:-:S14]  /*0f50*/  R2UR UR63, R82 ;  /* 0x00000000523f72ca */ /* 0x000fdc00000e0000 */
[----:B------:R-:W3:Y:S01]  /*0f60*/  LDCU UR63, c[0x0][UR63+0x2a4] ;  /* 0x000054803f3f77ac */ /* 0x000ee20008000800 */
[----:B------:R-:W3:Y:S01]  /*0f70*/  LDCU UR42, c[0x0][0xb24] ;  /* 0x00016480ff2a77ac */ /* 0x000ee20008000800 */
[----:B-1----:R-:W-:Y:S01]  /*0f80*/  I2FP.F32.U32 R3, UR7 ;  /* 0x0000000700037c45 */ /* 0x002fe20008201000 */
[----:B------:R-:W1:Y:S04]  /*0f90*/  LDCU UR28, c[0x0][0xb30] ;  /* 0x00016600ff1c77ac */ /* 0x000e680008000800 */
[----:B--2---:R-:W-:Y:S01]  /*0fa0*/  FMUL R3, R3, UR5 ;  /* 0x0000000503037c20 */ /* 0x004fe20008400000 */
[----:B------:R-:W-:Y:S01]  /*0fb0*/  USHF.L.U32 UR26, UR47, 0xb, URZ ;  /* 0x0000000b2f1a7899 */ /* 0x000fe200080006ff */
[----:B----4-:R-:W-:Y:S01]  /*0fc0*/  I2FP.F32.U32 R2, UR8 ;  /* 0x0000000800027c45 */ /* 0x010fe20008201000 */
[----:B---3--:R-:W-:-:S03]  /*0fd0*/  UISETP.GE.AND UP2, UPT, UR21, 0x1, UPT ;  /* 0x000000011500788c */ /* 0x008fc6000bf46270 */
[----:B------:R-:W2:Y:S01]  /*0fe0*/  F2I.U32.TRUNC.NTZ R3, R3 ;  /* 0x0000000300037305 */ /* 0x000ea2000020f000 */
[----:B------:R-:W-:Y:S01]  /*0ff0*/  UMOV UR16, UR7 ;  /* 0x0000000700107c82 */ /* 0x000fe20008000000 */
[----:B------:R-:W-:Y:S01]  /*1000*/  FMUL R2, R2, UR4 ;  /* 0x0000000402027c20 */ /* 0x000fe20008400000 */
[----:B------:R-:W-:-:S05]  /*1010*/  UMOV UR20, UR8 ;  /* 0x0000000800147c82 */ /* 0x000fca0008000000 */
[----:B------:R-:W3:Y:S01]  /*1020*/  F2I.U32.TRUNC.NTZ R2, R2 ;  /* 0x0000000200027305 */ /* 0x000ee2000020f000 */
[----:B--2---:R-:W-:Y:S02]  /*1030*/  R2UR UR4, R3 ;  /* 0x00000000030472ca */ /* 0x004fe400000e0000 */
[----:B---3--:R-:W-:Y:S02]  /*1040*/  R2UR UR6, R2 ;  /* 0x00000000020672ca */ /* 0x008fe400000e0000 */
[----:B------:R-:W-:-:S09]  /*1050*/  PRMT R2, RZ, 0x7610, R2 ;  /* 0x00007610ff027816 */ /* 0x000fd20000000002 */
[----:B------:R-:W-:-:S04]  /*1060*/  UIADD3 UR5, UPT, UPT, -UR4, URZ, URZ ;  /* 0x000000ff04057290 */ /* 0x000fc8000fffe1ff */
[----:B------:R-:W-:Y:S02]  /*1070*/  UIMAD UR5, UR9, UR5, UR7 ;  /* 0x00000005090572a4 */ /* 0x000fe4000f8e0207 */
[----:B------:R-:W-:-:S04]  /*1080*/  UIADD3 UR4, UPT, UPT, -UR6, URZ, URZ ;  /* 0x000000ff06047290 */ /* 0x000fc8000fffe1ff */
[----:B------:R-:W-:Y:S01]  /*1090*/  IMAD.U32 R82, RZ, RZ, UR5 ;  /* 0x00000005ff527e24 */ /* 0x000fe2000f8e00ff */
[----:B------:R-:W-:Y:S01]  /*10a0*/  UIMAD UR63, UR63, UR4, UR8 ;  /* 0x000000043f3f72a4 */ /* 0x000fe2000f8e0208 */
[----:B-1----:R-:W-:Y:S11]  /*10b0*/  BRA.U UP4, `(.L_x_17) ;  /* 0x0000000104287547 */ /* 0x002ff6000b800000 */
[----:B------:R-:W-:Y:S01]  /*10c0*/  R2UR UR4, R82 ;  /* 0x00000000520472ca */ /* 0x000fe200000e0000 */
[----:B------:R-:W-:Y:S02]  /*10d0*/  UISETP.NE.AND UP0, UPT, UR63, URZ, UPT ;  /* 0x000000ff3f00728c */ /* 0x000fe4000bf05270 */
[----:B------:R-:W-:-:S10]  /*10e0*/  UISETP.NE.AND UP1, UPT, UR63, 0x1, UPT ;  /* 0x000000013f00788c */ /* 0x000fd4000bf25270 */
[----:B------:R-:W-:-:S04]  /*10f0*/  UISETP.EQ.OR UP0, UPT, UR4, URZ, !UP0 ;  /* 0x000000ff0400728c */ /* 0x000fc8000c702670 */
[----:B------:R-:W-:Y:S02]  /*1100*/  USEL UR5, URZ, 0x1, !UP0 ;  /* 0x00000001ff057887 */ /* 0x000fe4000c000000 */
[----:B------:R-:W-:Y:S02]  /*1110*/  UISETP.NE.AND UP0, UPT, UR4, URZ, UPT ;  /* 0x000000ff0400728c */ /* 0x000fe4000bf05270 */
[----:B------:R-:W-:-:S04]  /*1120*/  USEL UR4, URZ, 0x2, UP1 ;  /* 0x00000002ff047887 */ /* 0x000fc80008800000 */
[----:B------:R-:W-:-:S04]  /*1130*/  USEL UR4, UR4, 0x2, UP0 ;  /* 0x0000000204047887 */ /* 0x000fc80008000000 */
[----:B------:R-:W-:-:S06]  /*1140*/  UIADD3 UR4, UPT, UPT, UR5, UR4, URZ ;  /* 0x0000000405047290 */ /* 0x000fcc000fffe0ff */
[----:B------:R-:W-:Y:S02]  /*1150*/  MOV R2, UR4 ;  /* 0x0000000400027c02 */ /* 0x000fe40008000f00 */
.L_x_17:
[----:B------:R-:W-:Y:S05]  /*1160*/  BRA.U !UP2, `(.L_x_18) ;  /* 0x000000010ad47547 */ /* 0x000fea000b800000 */
[----:B------:R-:W1:Y:S01]  /*1170*/  LDCU.128 UR12, c[0x0][0xb10] ;  /* 0x00016200ff0c77ac */ /* 0x000e620008000c00 */
[----:B------:R-:W2:Y:S01]  /*1180*/  LDCU UR6, c[0x0][0x370] ;  /* 0x00006e00ff0677ac */ /* 0x000ea20008000800 */
[----:B------:R-:W3:Y:S01]  /*1190*/  LDCU UR5, c[0x0][0x374] ;  /* 0x00006e80ff0577ac */ /* 0x000ee20008000800 */
[----:B------:R-:W4:Y:S01]  /*11a0*/  LDCU UR27, c[0x0][0xb0c] ;  /* 0x00016180ff1b77ac */ /* 0x000f220008000800 */
[----:B------:R-:W4:Y:S01]  /*11b0*/  LDCU UR4, c[0x0][0xb20] ;  /* 0x00016400ff0477ac */ /* 0x000f220008000800 */
[----:B------:R-:W4:Y:S01]  /*11c0*/  LDCU.64 UR8, c[0x0][0xb28] ;  /* 0x00016500ff0877ac */ /* 0x000f220008000a00 */
[----:B-1----:R-:W-:Y:S02]  /*11d0*/  UISETP.NE.AND UP0, UPT, UR14, 0x1, UPT ;  /* 0x000000010e00788c */ /* 0x002fe4000bf05270 */
[----:B---3--:R-:W-:Y:S02]  /*11e0*/  UIMAD.WIDE.U32 UR10, UR5, UR15, URZ ;  /* 0x0000000f050a72a5 */ /* 0x008fe4000f8e00ff */
[----:B--2---:R-:W-:-:S02]  /*11f0*/  UIMAD.WIDE.U32 UR22, UR6, UR12, URZ ;  /* 0x0000000c061672a5 */ /* 0x004fc4000f8e00ff */
[----:B----4-:R-:W-:Y:S02]  /*1200*/  UISETP.NE.AND UP1, UPT, UR27, 0x1, UPT ;  /* 0x000000011b00788c */ /* 0x010fe4000bf25270 */
[----:B------:R-:W-:Y:S01]  /*1210*/  UISETP.NE.AND UP2, UPT, UR21, 0x1, UPT ;  /* 0x000000011500788c */ /* 0x000fe2000bf45270 */
[----:B------:R-:W-:Y:S02]  /*1220*/  UMOV UR10, UR11 ;  /* 0x0000000b000a7c82 */ /* 0x000fe40008000000 */
[----:B------:R-:W-:Y:S01]  /*1230*/  UMOV UR22, UR23 ;  /* 0x0000001700167c82 */ /* 0x000fe20008000000 */
[----:B------:R-:W-:Y:S02]  /*1240*/  @UP0 USHF.R.U32.HI UR5, URZ, UR4, UR10 ;  /* 0x00000004ff050299 */ /* 0x000fe4000801160a */
[----:B------:R-:W-:Y:S02]  /*1250*/  UIMAD.WIDE.U32 UR24, UR20, UR15, URZ ;  /* 0x0000000f141872a5 */ /* 0x000fe4000f8e00ff */
[----:B------:R-:W-:-:S02]  /*1260*/  UIMAD.WIDE.U32 UR10, UR5, UR8, URZ ;  /* 0x00000008050a72a5 */ /* 0x000fc4000f8e00ff */
[----:B------:R-:W-:Y:S02]  /*1270*/  @UP1 USHF.R.U32.HI UR6, URZ, UR13, UR22 ;  /* 0x0000000dff061299 */ /* 0x000fe40008011616 */
[----:B------:R-:W-:Y:S02]  /*1280*/  UIMAD.WIDE.U32 UR18, UR16, UR12, URZ ;  /* 0x0000000c101272a5 */ /* 0x000fe4000f8e00ff */
[----:B------:R-:W-:Y:S01]  /*1290*/  UIMAD.WIDE.U32 UR22, UR6, UR8, URZ ;  /* 0x00000008061672a5 */ /* 0x000fe2000f8e00ff */
[----:B------:R-:W-:Y:S01]  /*12a0*/  UMOV UR24, UR25 ;  /* 0x0000001900187c82 */ /* 0x000fe20008000000 */
[----:B------:R-:W-:Y:S01]  /*12b0*/  UMOV UR10, UR11 ;  /* 0x0000000b000a7c82 */ /* 0x000fe20008000000 */
[----:B------:R-:W-:Y:S02]  /*12c0*/  USHF.R.U32.HI UR24, URZ, UR4, UR24 ;  /* 0x00000004ff187299 */ /* 0x000fe40008011618 */
[----:B------:R-:W-:Y:S02]  /*12d0*/  @UP2 USHF.R.U32.HI UR5, URZ, UR9, UR10 ;  /* 0x00000009ff052299 */ /* 0x000fe4000801160a */
[----:B------:R-:W-:Y:S01]  /*12e0*/  UMOV UR7, UR23 ;  /* 0x0000001700077c82 */ /* 0x000fe20008000000 */
[----:B------:R-:W-:Y:S01]  /*12f0*/  UMOV UR18, UR19 ;  /* 0x0000001300127c82 */ /* 0x000fe20008000000 */
[----:B------:R-:W-:-:S02]  /*1300*/  @UP2 USHF.R.U32.HI UR6, URZ, UR9, UR7 ;  /* 0x00000009ff062299 */ /* 0x000fc40008011607 */
[----:B------:R-:W-:Y:S02]  /*1310*/  USHF.R.U32.HI UR13, URZ, UR13, UR18 ;  /* 0x0000000dff0d7299 */ /* 0x000fe40008011612 */
[----:B------:R-:W-:Y:S02]  /*1320*/  USEL UR4, UR20, UR24, !UP0 ;  /* 0x0000001814047287 */ /* 0x000fe4000c000000 */
[----:B------:R-:W-:Y:S02]  /*1330*/  UIMAD UR7, UR5, UR21, URZ ;  /* 0x00000015050772a4 */ /* 0x000fe4000f8e02ff */
[----:B------:R-:W-:Y:S02]  /*1340*/  USEL UR5, UR16, UR13, !UP1 ;  /* 0x0000000d10057287 */ /* 0x000fe4000c800000 */
[----:B------:R-:W-:Y:S02]  /*1350*/  UIMAD UR12, UR6, UR21, URZ ;  /* 0x00000015060c72a4 */ /* 0x000fe4000f8e02ff */
[----:B------:R-:W-:-:S02]  /*1360*/  UISETP.GE.AND UP0, UPT, UR4, UR7, UPT ;  /* 0x000000070400728c */ /* 0x000fc4000bf06270 */
[----:B------:R-:W-:Y:S02]  /*1370*/  UIMAD.WIDE.U32 UR10, UR4, UR8, URZ ;  /* 0x00000008040a72a5 */ /* 0x000fe4000f8e00ff */
[----:B------:R-:W-:Y:S02]  /*1380*/  UISETP.GE.OR UP0, UPT, UR5, UR12, UP0 ;  /* 0x0000000c0500728c */ /* 0x000fe40008706670 */
[----:B------:R-:W-:Y:S02]  /*1390*/  UIMAD.WIDE.U32 UR12, UR5, UR8, URZ ;  /* 0x00000008050c72a5 */ /* 0x000fe4000f8e00ff */
[----:B------:R-:W-:Y:S01]  /*13a0*/  UIADD3 UR10, UPT, UPT, -UR4, URZ, URZ ;  /* 0x000000ff040a7290 */ /* 0x000fe2000fffe1ff */
[----:B------:R-:W-:Y:S01]  /*13b0*/  UMOV UR8, UR11 ;  /* 0x0000000b00087c82 */ /* 0x000fe20008000000 */
[----:B------:R-:W-:Y:S02]  /*13c0*/  UIADD3 UR11, UPT, UPT, -UR5, URZ, URZ ;  /* 0x000000ff050b7290 */ /* 0x000fe4000fffe1ff */
[----:B------:R-:W-:-:S03]  /*13d0*/  USHF.R.U32.HI UR8, URZ, UR9, UR8 ;  /* 0x00000009ff087299 */ /* 0x000fc60008011608 */
[----:B------:R-:W-:Y:S01]  /*13e0*/  @!UP0 UMOV UR7, UR13 ;  /* 0x0000000d00078c82 */ /* 0x000fe20008000000 */
[----:B------:R-:W-:Y:S02]  /*13f0*/  UIMAD UR20, UR14, UR10, UR20 ;  /* 0x0000000a0e1472a4 */ /* 0x000fe4000f8e0214 */
[----:B------:R-:W-:Y:S02]  /*1400*/  USEL UR8, UR4, UR8, !UP2 ;  /* 0x0000000804087287 */ /* 0x000fe4000d000000 */
[----:B------:R-:W-:Y:S02]  /*1410*/  @!UP0 USHF.R.U32.HI UR7, URZ, UR9, UR7 ;  /* 0x00000009ff078299 */ /* 0x000fe40008011607 */
[----:B------:R-:W-:Y:S02]  /*1420*/  UIADD3 UR9, UPT, UPT, -UR8, URZ, URZ ;  /* 0x000000ff08097290 */ /* 0x000fe4000fffe1ff */
[----:B------:R-:W-:Y:S02]  /*1430*/  @!UP0 USEL UR7, UR5, UR7, !UP2 ;  /* 0x0000000705078287 */ /* 0x000fe4000d000000 */
[----:B------:R-:W-:-:S02]  /*1440*/  UIMAD UR9, UR21, UR9, UR4 ;  /* 0x00000009150972a4 */ /* 0x000fc4000f8e0204 */
[----:B------:R-:W-:Y:S02]  /*1450*/  @!UP0 UIADD3 UR8, UPT, UPT, UR8, -UR7, URZ ;  /* 0x8000000708088290 */ /* 0x000fe4000fffe0ff */
[----:B------:R-:W-:Y:S02]  /*1460*/  @!UP0 UIMAD UR6, UR9, UR6, UR7 ;  /* 0x00000006090682a4 */ /* 0x000fe4000f8e0207 */
[----:B------:R-:W-:Y:S02]  /*1470*/  @!UP0 UIMAD UR4, UR8, UR21, UR5 ;  /* 0x00000015080482a4 */ /* 0x000fe4000f8e0205 */
[----:B------:R-:W-:Y:S02]  /*1480*/  UIMAD UR16, UR27, UR11, UR16 ;  /* 0x0000000b1b1072a4 */ /* 0x000fe4000f8e0210 */
[----:B------:R-:W-:Y:S01]  /*1490*/  UIMAD UR20, UR4, UR14, UR20 ;  /* 0x0000000e041472a4 */ /* 0x000fe2000f8e0214 */
[----:B------:R-:W-:Y:S02]  /*14a0*/  @!UP0 UMOV UR5, UR6 ;  /* 0x0000000600058c82 */ /* 0x000fe40008000000 */
[----:B------:R-:W-:-:S12]  /*14b0*/  UIMAD UR16, UR5, UR27, UR16 ;  /* 0x0000001b051072a4 */ /* 0x000fd8000f8e0210 */
.L_x_18:
[----:B------:R-:W-:Y:S02]  /*14c0*/  UISETP.NE.AND UP1, UPT, UR28, 0x1, UPT ;  /* 0x000000011c00788c */ /* 0x000fe4000bf25270 */
[----:B------:R-:W-:Y:S02]  /*14d0*/  UISETP.NE.AND UP0, UPT, UR17, 0x2, UPT ;  /* 0x000000021100788c */ /* 0x000fe4000bf05270 */
[----:B------:R-:W-:-:S05]  /*14e0*/  ULOP3.LUT UR21, UR26, 0x800, URZ, 0xc0, !UPT ;  /* 0x000008001a157892 */ /* 0x000fca000f8ec0ff */
[----:B------:R-:W-:Y:S07]  /*14f0*/  BRA.U UP1, `(.L_x_19) ;  /* 0x0000000101447547 */ /* 0x000fee000b800000 */
[----:B------:R-:W1:Y:S01]  /*1500*/  LDCU.128 UR8, c[0x0][0xb10] ;  /* 0x00016200ff0877ac */ /* 0x000e620008000c00 */
[----:B------:R-:W2:Y:S01]  /*1510*/  LDCU UR12, c[0x0][0xb0c] ;  /* 0x00016180ff0c77ac */ /* 0x000ea20008000800 */
[----:B------:R-:W3:Y:S01]  /*1520*/  LDCU UR13, c[0x0][0xb20] ;  /* 0x00016400ff0d77ac */ /* 0x000ee20008000800 */
[----:B-1----:R-:W-:Y:S02]  /*1530*/  UIMAD.WIDE.U32 UR6, UR16, UR8, URZ ;  /* 0x00000008100672a5 */ /* 0x002fe4000f8e00ff */
[----:B------:R-:W-:Y:S02]  /*1540*/  UIMAD.WIDE.U32 UR4, UR20, UR11, URZ ;  /* 0x0000000b140472a5 */ /* 0x000fe4000f8e00ff */
[----:B--2---:R-:W-:Y:S02]  /*1550*/  UISETP.NE.AND UP2, UPT, UR12, 0x1, UPT ;  /* 0x000000010c00788c */ /* 0x004fe4000bf45270 */
[----:B------:R-:W-:Y:S01]  /*1560*/  UISETP.NE.AND UP1, UPT, UR10, 0x1, UPT ;  /* 0x000000010a00788c */ /* 0x000fe2000bf25270 */
[----:B------:R-:W-:-:S02]  /*1570*/  UMOV UR6, UR7 ;  /* 0x0000000700067c82 */ /* 0x000fc40008000000 */
[----:B------:R-:W-:Y:S01]  /*1580*/  UMOV UR4, UR5 ;  /* 0x0000000500047c82 */ /* 0x000fe20008000000 */
[----:B------:R-:W-:Y:S02]  /*1590*/  USHF.R.U32.HI UR6, URZ, UR9, UR6 ;  /* 0x00000009ff067299 */ /* 0x000fe40008011606 */
[----:B---3--:R-:W-:Y:S02]  /*15a0*/  USHF.R.U32.HI UR4, URZ, UR13, UR4 ;  /* 0x0000000dff047299 */ /* 0x008fe40008011604 */
[----:B------:R-:W-:Y:S02]  /*15b0*/  USEL UR5, UR16, UR6, !UP2 ;  /* 0x0000000610057287 */ /* 0x000fe4000d000000 */
[----:B------:R-:W-:-:S04]  /*15c0*/  USEL UR4, UR20, UR4, !UP1 ;  /* 0x0000000414047287 */ /* 0x000fc8000c800000 */
[----:B------:R-:W-:Y:S02]  /*15d0*/  UIADD3 UR6, UPT, UPT, UR5, -UR4, URZ ;  /* 0x8000000405067290 */ /* 0x000fe4000fffe0ff */
[----:B------:R-:W-:Y:S02]  /*15e0*/  UIADD3 UR4, UPT, UPT, -UR5, UR4, URZ ;  /* 0x0000000405047290 */ /* 0x000fe4000fffe1ff */
[----:B------:R-:W-:Y:S02]  /*15f0*/  UIMAD UR20, UR6, UR10, UR20 ;  /* 0x0000000a061472a4 */ /* 0x000fe4000f8e0214 */
[----:B------:R-:W-:-:S12]  /*1600*/  UIMAD UR16, UR4, UR12, UR16 ;  /* 0x0000000c041072a4 */ /* 0x000fd8000f8e0210 */
.L_x_19:
[----:B------:R-:W-:Y:S05]  /*1610*/  BRA.U !UP5, `(.L_x_20) ;  /* 0x000000010d0c7547 */ /* 0x000fea000b800000 */
[----:B------:R-:W-:Y:S01]  /*1620*/  UCGABAR_WAIT ;  /* 0x0000000000007dc7 */ /* 0x000fe20008000000 */
[----:B------:R-:W-:Y:S01]  /*1630*/  CCTL.IVALL ;  /* 0x00000000ff00798f */ /* 0x000fe20002000000 */
[----:B------:R-:W-:Y:S05]  /*1640*/  BRA `(.L_x_21) ;  /* 0x0000000000047947 */ /* 0x000fea0003800000 */
.L_x_20:
[----:B------:R-:W-:Y:S06]  /*1650*/  BAR.SYNC.DEFER_BLOCKING 0x0 ;  /* 0x0000000000007b1d */ /* 0x000fec0000010000 */
.L_x_21:
[----:B------:R-:W-:Y:S05]  /*1660*/  BRA.U UP0, `(.L_x_22) ;  /* 0x0000001100e47547 */ /* 0x000fea000b800000 */
[----:B------:R-:W1:Y:S01]  /*1670*/  LDCU UR6, c[0x0][0x38c] ;  /* 0x00007180ff0677ac */ /* 0x000e620008000800 */
[----:B------:R-:W-:Y:S01]  /*1680*/  PLOP3.LUT P1, PT, PT, PT, UP3, 0x80, 0x8 ;  /* 0x000000000008781c */ /* 0x000fe20003f2f038 */
[----:B------:R-:W-:Y:S01]  /*1690*/  IMAD.MOV.U32 R12, RZ, RZ, 0x1 ;  /* 0x00000001ff0c7424 */ /* 0x000fe200078e00ff */
[----:B------:R-:W-:Y:S01]  /*16a0*/  ISETP.EQ.OR P2, PT, R0, RZ, P3 ;  /* 0x000000ff0000720c */ /* 0x000fe20001f42670 */
[----:B------:R-:W-:Y:S01]  /*16b0*/  UISETP.NE.AND UP1, UPT, UR17, URZ, UPT ;  /* 0x000000ff1100728c */ /* 0x000fe2000bf25270 */
[----:B------:R-:W-:Y:S02]  /*16c0*/  PLOP3.LUT P1, PT, P1, PT, PT, 0x8, 0x80 ;  /* 0x000000000080781c */ /* 0x000fe40000f2e170 */
[----:B------:R-:W-:Y:S01]  /*16d0*/  CS2R R10, SRZ ;  /* 0x00000000000a7805 */ /* 0x000fe2000001ff00 */
[----:B------:R-:W-:Y:S01]  /*16e0*/  IMAD.MOV.U32 R9, RZ, RZ, RZ ;  /* 0x000000ffff097224 */ /* 0x000fe200078e00ff */
[----:B------:R-:W2:Y:S01]  /*16f0*/  LDCU UR39, c[0x0][0x370] ;  /* 0x00006e00ff2777ac */ /* 0x000ea20008000800 */
[----:B------:R-:W-:Y:S01]  /*1700*/  IMAD.MOV.U32 R8, RZ, RZ, 0x1 ;  /* 0x00000001ff087424 */ /* 0x000fe200078e00ff */
[----:B------:R-:W-:Y:S01]  /*1710*/  USEL UR25, UR43, 0x2, UP1 ;  /* 0x000000022b197887 */ /* 0x000fe20008800000 */
[----:B------:R-:W3:Y:S01]  /*1720*/  LDCU.64 UR28, c[0x0][0x348] ;  /* 0x00006900ff1c77ac */ /* 0x000ee20008000a00 */
[----:B-1----:R-:W-:-:S02]  /*1730*/  UIADD3 UR5, UPT, UPT, UR6, 0x1f, URZ ;  /* 0x0000001f06057890 */ /* 0x002fc4000fffe0ff */
[----:B------:R-:W-:Y:S02]  /*1740*/  USHF.R.U32.HI UR44, URZ, 0x5, UR21 ;  /* 0x00000005ff2c7899 */ /* 0x000fe40008011615 */
[----:B------:R-:W-:Y:S02]  /*1750*/  USHF.R.S32.HI UR4, URZ, 0x1f, UR5 ;  /* 0x0000001fff047899 */ /* 0x000fe40008011405 */
[----:B------:R-:W-:Y:S02]  /*1760*/  UIADD3 UR45, UPT, UPT, UR6, 0x3e, URZ ;  /* 0x0000003e062d7890 */ /* 0x000fe4000fffe0ff */
[----:B------:R-:W-:Y:S01]  /*1770*/  ULEA.HI UR4, UR4, UR5, URZ, 0x5 ;  /* 0x0000000504047291 */ /* 0x000fe2000f8f28ff */
[----:B------:R-:W1:Y:S03]  /*1780*/  LDCU UR38, c[0x0][0x374] ;  /* 0x00006e80ff2677ac */ /* 0x000e660008000800 */
[----:B------:R-:W-:-:S02]  /*1790*/  USHF.R.S32.HI UR41, URZ, 0x5, UR4 ;  /* 0x00000005ff297899 */ /* 0x000fc40008011404 */
[----:B------:R-:W-:Y:S02]  /*17a0*/  UIADD3 UR4, UPT, UPT, UR6, -0x1, URZ ;  /* 0xffffffff06047890 */ /* 0x000fe4000fffe0ff */
[----:B------:R-:W-:Y:S02]  /*17b0*/  UISETP.LT.U32.AND UP0, UPT, UR41, 0x5, UPT ;  /* 0x000000052900788c */ /* 0x000fe4000bf01070 */
[----:B------:R-:W-:Y:S02]  /*17c0*/  UISETP.GE.U32.AND UP2, UPT, UR4, -0x3f, UPT ;  /* 0xffffffc10400788c */ /* 0x000fe4000bf46070 */
[----:B------:R-:W-:Y:S01]  /*17d0*/  USEL UR40, UR41, 0x5, UP0 ;  /* 0x0000000529287887 */ /* 0x000fe20008000000 */
[----:B------:R-:W-:-:S03]  /*17e0*/  UMOV UR5, URZ ;  /* 0x000000ff00057c82 */ /* 0x000fc60008000000 */
[----:B------:R-:W-:Y:S02]  /*17f0*/  UIADD3 UR24, UPT, UPT, UR40, -0x1, URZ ;  /* 0xffffffff28187890 */ /* 0x000fe4000fffe0ff */
[----:B------:R-:W-:-:S03]  /*1800*/  UIADD3 UR43, UPT, UPT, UR41, -UR40, URZ ;  /* 0x80000028292b7290 */ /* 0x000fc6000fffe0ff */
[----:B------:R-:W-:-:S04]  /*1810*/  @UP2 UIADD3 UR24, UPT, UPT, UR40, URZ, URZ ;  /* 0x000000ff28182290 */ /* 0x000fc8000fffe0ff */
[----:B-123--:R-:W-:-:S12]  /*1820*/  UIADD3 UR24, UPT, UPT, UR24, 0x1, URZ ;  /* 0x0000000118187890 */ /* 0x00efd8000fffe0ff */
.L_x_42:
[----:B------:R-:W-:Y:S01]  /*1830*/  UISETP.NE.AND UP0, UPT, UR47, URZ, UPT ;  /* 0x000000ff2f00728c */ /* 0x000fe2000bf05270 */
[----:B-1----:R-:W1:Y:S08]  /*1840*/  S2UR UR47, SR_CgaCtaId ;  /* 0x00000000002f79c3 */ /* 0x002e700000008800 */
[----:B------:R-:W-:Y:S05]  /*1850*/  BRA.U UP0, `(.L_x_23) ;  /* 0x0000000100347547 */ /* 0x000fea000b800000 */
[----:B------:R-:W2:Y:S01]  /*1860*/  S2R R0, SR_CgaCtaId ;  /* 0x0000000000007919 */ /* 0x000ea20000008800 */
[----:B------:R-:W-:Y:S02]  /*1870*/  MOV R3, 0x400 ;  /* 0x0000040000037802 */ /* 0x000fe40000000f00 */
[----:B------:R-:W-:Y:S02]  /*1880*/  SHF.L.U32 R2, R8, 0x1f, RZ ;  /* 0x0000001f08027819 */ /* 0x000fe400000006ff */
[----:B--2---:R-:W-:-:S05]  /*1890*/  LEA R0, R0, R3, 0x18 ;  /* 0x0000000300007211 */ /* 0x004fca00078ec0ff */
[----:B------:R-:W-:-:S04]  /*18a0*/  IMAD R3, R9, 0x8, R0 ;  /* 0x0000000809037824 */ /* 0x000fc800078e0200 */
[----:B------:R-:W2:Y:S02]  /*18b0*/  SYNCS.PHASECHK.TRANS64.TRYWAIT P0, [R3+URZ+0x110], R2 ;  /* 0x00011002030075a7 */ /* 0x000ea400080011ff */
[----:B--2---:R-:W-:Y:S05]  /*18c0*/  @!P0 BRA `(.L_x_24) ;  /* 0x0000007800b88947 */ /* 0x004fea0003800000 */
.L_x_139:
[----:B------:R-:W-:Y:S01]  /*18d0*/  VIADD R9, R9, 0x1 ;  /* 0x0000000109097836 */ /* 0x000fe20000000000 */
[----:B------:R2:W-:Y:S04]  /*18e0*/  SYNCS.ARRIVE.TRANS64.A1T0 RZ, [R3+URZ+0x100], RZ ;  /* 0x000100ff03ff79a7 */ /* 0x0005e800081000ff */
[----:B------:R-:W-:-:S04]  /*18f0*/  ISETP.NE.AND P0, PT, R9, 0x2, PT ;  /* 0x000000020900780c */ /* 0x000fc80003f05270 */
[----:B------:R-:W-:Y:S02]  /*1900*/  SEL R9, R9, RZ, P0 ;  /* 0x000000ff09097207 */ /* 0x000fe40000000000 */
[----:B--2---:R-:W-:-:S04]  /*1910*/  SEL R3, RZ, 0x1, P0 ;  /* 0x00000001ff037807 */ /* 0x004fc80000000000 */
[----:B------:R-:W-:-:S07]  /*1920*/  LOP3.LUT R8, R8, R3, RZ, 0x3c, !PT ;  /* 0x0000000308087212 */ /* 0x000fce00078e3cff */
.L_x_23:
[----:B------:R-:W-:Y:S01]  /*1930*/  UMOV UR6, 0x400 ;  /* 0x0000040000067882 */ /* 0x000fe20000000000 */
[----:B------:R-:W-:Y:S01]  /*1940*/  SHF.L.U32 R0, R12, 0x1f, RZ ;  /* 0x0000001f0c007819 */ /* 0x000fe200000006ff */
[----:B-1----:R-:W-:Y:S02]  /*1950*/  ULEA UR6, UR47, UR6, 0x18 ;  /* 0x000000062f067291 */ /* 0x002fe4000f8ec0ff */
[----:B------:R-:W-:Y:S02]  /*1960*/  UISETP.GE.U32.AND UP0, UPT, UR45, 0x3f, UPT ;  /* 0x0000003f2d00788c */ /* 0x000fe4000bf06070 */
[----:B------:R-:W-:Y:S02]  /*1970*/  ULEA UR4, UR5, UR6, 0x3 ;  /* 0x0000000605047291 */ /* 0x000fe4000f8e18ff */
[----:B------:R-:W-:Y:S02]  /*1980*/  USHF.L.U32 UR11, UR20, 0x7, URZ ;  /* 0x00000007140b7899 */ /* 0x000fe400080006ff */
[----:B------:R-:W-:Y:S01]  /*1990*/  ULEA UR35, UR16, UR44, 0x7 ;  /* 0x0000002c10237291 */ /* 0x000fe2000f8e38ff */
[----:B------:R-:W-:-:S04]  /*19a0*/  UMOV UR13, URZ ;  /* 0x000000ff000d7c82 */ /* 0x000fc80008000000 */
[----:B------:R1:W2:Y:S01]  /*19b0*/  SYNCS.PHASECHK.TRANS64.TRYWAIT P0, [UR4+0x28], R0 ;  /* 0x00002800ff0075a7 */ /* 0x0002a20008001104 */
[----:B------:R-:W-:Y:S06]  /*19c0*/  BRA.U !UP0, `(.L_x_25) ;  /* 0x0000000108bc7547 */ /* 0x000fec000b800000 */
[----:B------:R-:W-:Y:S01]  /*19d0*/  UMOV UR7, URZ ;  /* 0x000000ff00077c82 */ /* 0x000fe20008000000 */
[----:B------:R-:W-:-:S05]  /*19e0*/  UMOV UR4, UR5 ;  /* 0x0000000500047c82 */ /* 0x000fca0008000000 */
.L_x_31:
[----:B------:R-:W-:Y:S01]  /*19f0*/  ULEA UR33, UR4, UR6, 0x3 ;  /* 0x0000000604217291 */ /* 0x000fe2000f8e18ff */
[----:B--2---:R-:W-:Y:S01]  /*1a00*/  @!P3 MOV R2, 0x4000 ;  /* 0x000040000002b802 */ /* 0x004fe20000000f00 */
[----:B--2-4-:R-:W-:Y:S10]  /*1a10*/  @P0 BRA `(.L_x_26) ;  /* 0x00000000000c0947 */ /* 0x014ff40003800000 */
[----:B------:R-:W-:-:S04]  /*1a20*/  SHF.L.U32 R3, R12, 0x1f, RZ ;  /* 0x0000001f0c037819 */ /* 0x000fc800000006ff */
[----:B------:R-:W2:Y:S02]  /*1a30*/  SYNCS.PHASECHK.TRANS64.TRYWAIT P0, [UR33+0x28], R3 ;  /* 0x00002803ff0075a7 */ /* 0x000ea40008001121 */
[----:B--2---:R-:W-:Y:S05]  /*1a40*/  @!P0 BRA `(.L_x_27) ;  /* 0x00000078006c8947 */ /* 0x004fea0003800000 */
.L_x_26:
[----:B------:R2:W-:Y:S01]  /*1a50*/  @!P3 SYNCS.ARRIVE.TRANS64 RZ, [UR33], R2 ;  /* 0x00000002ffffb9a7 */ /* 0x0005e20008000021 */
[----:B------:R-:W-:-:S04]  /*1a60*/  ULOP3.LUT UR5, UR25, 0x2, URZ, 0xfc, !UPT ;  /* 0x0000000219057892 */ /* 0x000fc8000f8efcff */
[----:B------:R-:W-:-:S09]  /*1a70*/  UISETP.NE.AND UP0, UPT, UR5, 0x2, UPT ;  /* 0x000000020500788c */ /* 0x000fd2000bf05270 */
[----:B------:R-:W-:Y:S05]  /*1a80*/  BRA.U UP0, `(.L_x_28) ;  /* 0x0000000100047547 */ /* 0x000fea000b800000 */
[----:B------:R-:W-:Y:S05]  /*1a90*/  BPT.TRAP 0x1 ;  /* 0x000000040000795c */ /* 0x000fea0000300000 */
.L_x_28:
[----:B------:R-:W-:Y:S04]  /*1aa0*/  BSSY.RECONVERGENT B0, `(.L_x_29) ;  /* 0x0000003000007945 */ /* 0x000fe80003800200 */
[----:B------:R-:W-:Y:S05]  /*1ab0*/  @P2 BRA `(.L_x_30) ;  /* 0x0000000000042947 */ /* 0x000fea0003800000 */
[----:B------:R-:W-:Y:S05]  /*1ac0*/  BPT.TRAP 0x1 ;  /* 0x000000040000795c */ /* 0x000fea0000300000 */
.L_x_30:
[----:B------:R-:W-:Y:S05]  /*1ad0*/  BSYNC.RECONVERGENT B0 ;  /* 0x0000000000007941 */ /* 0x000fea0003800200 */
.L_x_29:
[----:B------:R-:W-:Y:S02]  /*1ae0*/  UIADD3 UR5, UPT, UPT, UR4, 0x1, URZ ;  /* 0x0000000104057890 */ /* 0x000fe4000fffe0ff */
[----:B------:R-:W-:Y:S02]  /*1af0*/  UIADD3 UR16, UP1, UPT, UR28, 0x80, URZ ;  /* 0x000000801c107890 */ /* 0x000fe4000ff3e0ff */
[----:B------:R-:W-:Y:S02]  /*1b00*/  UISETP.NE.AND UP0, UPT, UR5, 0x5, UPT ;  /* 0x000000050500788c */ /* 0x000fe4000bf05270 */
[----:B------:R-:W-:Y:S02]  /*1b10*/  USHF.L.U32 UR34, UR7, 0x5, URZ ;  /* 0x0000000507227899 */ /* 0x000fe400080006ff */
[----:B------:R-:W-:Y:S02]  /*1b20*/  USEL UR9, URZ, 0x1, UP0 ;  /* 0x00000001ff097887 */ /* 0x000fe40008000000 */
[----:B------:R-:W-:-:S02]  /*1b30*/  USEL UR5, UR5, URZ, UP0 ;  /* 0x000000ff05057287 */ /* 0x000fc40008000000 */
[----:B------:R-:W-:Y:S02]  /*1b40*/  UIADD3 UR14, UP0, UPT, UR28, 0x180, URZ ;  /* 0x000001801c0e7890 */ /* 0x000fe4000ff1e0ff */
[----:B------:R-:W-:Y:S01]  /*1b50*/  ULEA UR8, UR5, UR6, 0x3 ;  /* 0x0000000605087291 */ /* 0x000fe2000f8e18ff */
[----:B------:R-:W-:Y:S01]  /*1b60*/  LOP3.LUT R12, R12, UR9, RZ, 0x3c, !PT ;  /* 0x000000090c0c7c12 */ /* 0x000fe2000f8e3cff */
[----:B------:R-:W-:Y:S02]  /*1b70*/  UIADD3.X UR17, UPT, UPT, URZ, UR29, URZ, UP1, !UPT ;  /* 0x0000001dff117290 */ /* 0x000fe40008ffe4ff */
[----:B------:R-:W-:Y:S01]  /*1b80*/  UIADD3.X UR15, UPT, UPT, URZ, UR29, URZ, UP0, !UPT ;  /* 0x0000001dff0f7290 */ /* 0x000fe200087fe4ff */
[----:B-1----:R-:W-:Y:S01]  /*1b90*/  SHF.L.U32 R0, R12, 0x1f, RZ ;  /* 0x0000001f0c007819 */ /* 0x002fe200000006ff */
[----:B------:R-:W-:Y:S01]  /*1ba0*/  UMOV UR18, 0x0 ;  /* 0x0000000000127882 */ /* 0x000fe20000000000 */
[----:B------:R-:W-:Y:S01]  /*1bb0*/  UMOV UR19, 0x10000000 ;  /* 0x1000000000137882 */ /* 0x000fe20000000000 */
[----:B------:R-:W-:Y:S01]  /*1bc0*/  UMOV UR12, UR36 ;  /* 0x00000024000c7c82 */ /* 0x000fe20008000000 */
[----:B------:R3:W4:Y:S01]  /*1bd0*/  SYNCS.PHASECHK.TRANS64.TRYWAIT P0, [UR8+0x28], R0 ;  /* 0x00002800ff0075a7 */ /* 0x0007220008001108 */
[----:B------:R-:W-:Y:S01]  /*1be0*/  USHF.L.U32 UR8, UR4, 0xd, URZ ;  /* 0x0000000d04087899 */ /* 0x000fe200080006ff */
[----:B------:R-:W-:-:S02]  /*1bf0*/  UMOV UR9, UR33 ;  /* 0x0000002100097c82 */ /* 0x000fc40008000000 */
[----:B------:R-:W-:Y:S01]  /*1c00*/  UMOV UR4, 0x30000 ;  /* 0x0003000000047882 */ /* 0x000fe20000000000 */
[----:B------:R-:W-:Y:S02]  /*1c10*/  ULEA UR32, UR21, UR8, 0x1 ;  /* 0x0000000815207291 */ /* 0x000fe4000f8e08ff */
[----:B------:R-:W-:Y:S02]  /*1c20*/  UIADD3 UR8, UPT, UPT, UR6, 0x12400, UR8 ;  /* 0x0001240006087890 */ /* 0x000fe4000fffe008 */
[----:B------:R-:W-:Y:S01]  /*1c30*/  UIADD3 UR32, UPT, UPT, UR6, 0x8400, UR32 ;  /* 0x0000840006207890 */ /* 0x000fe2000fffe020 */
[----:B------:R-:W-:Y:S01]  /*1c40*/  UMOV UR10, UR34 ;  /* 0x00000022000a7c82 */ /* 0x000fe20008000000 */
[----:B------:R-:W-:Y:S01]  /*1c50*/  UIADD3 UR7, UPT, UPT, UR7, 0x1, URZ ;  /* 0x0000000107077890 */ /* 0x000fe2000fffe0ff */
[----:B------:R-:W-:-:S03]  /*1c60*/  UMOV UR13, UR24 ;  /* 0x00000018000d7c82 */ /* 0x000fc60008000000 */
[----:B------:R-:W-:-:S03]  /*1c70*/  UISETP.NE.AND UP0, UPT, UR7, UR24, UPT ;  /* 0x000000180700728c */ /* 0x000fc6000bf05270 */
[----:B------:R1:W-:Y:S01]  /*1c80*/  UTMALDG.3D.MULTICAST [UR32], [UR16], UR4, desc[UR18] ;  /* 0x00001220100073b4 */ /* 0x0003e20008011804 */
[----:B------:R3:W-:Y:S01]  /*1c90*/  UTMALDG.3D [UR8], [UR14], desc[UR18] ;  /* 0x000012080e0075b4 */ /* 0x0007e20008011000 */
[----:B-1----:R-:W-:-:S04]  /*1ca0*/  UMOV UR4, UR5 ;  /* 0x0000000500047c82 */ /* 0x002fc80008000000 */
[----:B---3--:R-:W-:Y:S05]  /*1cb0*/  BRA.U UP0, `(.L_x_31) ;  /* 0xfffffffd004c7547 */ /* 0x008fea000b83ffff */
.L_x_25:
[----:B------:R-:W-:Y:S01]  /*1cc0*/  ULEA UR4, UR5, UR6, 0x3 ;  /* 0x0000000605047291 */ /* 0x000fe2000f8e18ff */
[----:B-1----:R-:W-:Y:S01]  /*1cd0*/  SHF.L.U32 R0, R12, 0x1f, RZ ;  /* 0x0000001f0c007819 */ /* 0x002fe200000006ff */
[----:B------:R-:W-:Y:S01]  /*1ce0*/  @!P1 SYNCS.ARRIVE.TRANS64.A1T0 RZ, [UR6+0x98], RZ ;  /* 0x000098ffffff99a7 */ /* 0x000fe20008100006 */
[----:B------:R-:W-:-:S06]  /*1cf0*/  UISETP.GT.AND UP0, UPT, UR41, UR40, UPT ;  /* 0x000000282900728c */ /* 0x000fcc000bf04270 */
[----:B--2-4-:R1:W2:Y:S03]  /*1d00*/  SYNCS.PHASECHK.TRANS64.TRYWAIT P0, [UR4+0x28], R0 ;  /* 0x00002800ff0075a7 */ /* 0x0142a60008001104 */
[----:B------:R-:W-:Y:S05]  /*1d10*/  BRA.U !UP0, `(.L_x_32) ;  /* 0x0000000108c07547 */ /* 0x000fea000b800000 */
[----:B------:R-:W-:Y:S01]  /*1d20*/  UIADD3 UR26, UPT, UPT, UR43, UR13, URZ ;  /* 0x0000000d2b1a7290 */ /* 0x000fe2000fffe0ff */
[----:B------:R-:W-:-:S11]  /*1d30*/  UMOV UR4, UR5 ;  /* 0x0000000500047c82 */ /* 0x000fd60008000000 */
.L_x_38:
[----:B------:R-:W-:Y:S01]  /*1d40*/  ULEA UR17, UR4, UR6, 0x3 ;  /* 0x0000000604117291 */ /* 0x000fe2000f8e18ff */
[----:B--2---:R-:W-:Y:S01]  /*1d50*/  @!P3 MOV R2, 0x4000 ;  /* 0x000040000002b802 */ /* 0x004fe20000000f00 */
[----:B--2-4-:R-:W-:Y:S10]  /*1d60*/  @P0 BRA `(.L_x_33) ;  /* 0x00000000000c0947 */ /* 0x014ff40003800000 */
[----:B------:R-:W-:-:S04]  /*1d70*/  SHF.L.U32 R3, R12, 0x1f, RZ ;  /* 0x0000001f0c037819 */ /* 0x000fc800000006ff */
[----:B------:R-:W2:Y:S02]  /*1d80*/  SYNCS.PHASECHK.TRANS64.TRYWAIT P0, [UR17+0x28], R3 ;  /* 0x00002803ff0075a7 */ /* 0x000ea40008001111 */
[----:B--2---:R-:W-:Y:S05]  /*1d90*/  @!P0 BRA `(.L_x_34) ;  /* 0x0000007400b08947 */ /* 0x004fea0003800000 */
.L_x_33:
[----:B------:R2:W-:Y:S01]  /*1da0*/  @!P3 SYNCS.ARRIVE.TRANS64 RZ, [UR17], R2 ;  /* 0x00000002ffffb9a7 */ /* 0x0005e20008000011 */
[----:B------:R-:W-:-:S04]  /*1db0*/  ULOP3.LUT UR5, UR25, 0x2, URZ, 0xfc, !UPT ;  /* 0x0000000219057892 */ /* 0x000fc8000f8efcff */
[----:B------:R-:W-:-:S09]  /*1dc0*/  UISETP.NE.AND UP0, UPT, UR5, 0x2, UPT ;  /* 0x000000020500788c */ /* 0x000fd2000bf05270 */
[----:B------:R-:W-:Y:S05]  /*1dd0*/  BRA.U UP0, `(.L_x_35) ;  /* 0x0000000100047547 */ /* 0x000fea000b800000 */
[----:B------:R-:W-:Y:S05]  /*1de0*/  BPT.TRAP 0x1 ;  /* 0x000000040000795c */ /* 0x000fea0000300000 */
.L_x_35:
[----:B------:R-:W-:Y:S04]  /*1df0*/  BSSY.RECONVERGENT B0, `(.L_x_36) ;  /* 0x0000003000007945 */ /* 0x000fe80003800200 */
[----:B------:R-:W-:Y:S05]  /*1e00*/  @P2 BRA `(.L_x_37) ;  /* 0x0000000000042947 */ /* 0x000fea0003800000 */
[----:B------:R-:W-:Y:S05]  /*1e10*/  BPT.TRAP 0x1 ;  /* 0x000000040000795c */ /* 0x000fea0000300000 */
.L_x_37:
[----:B------:R-:W-:Y:S05]  /*1e20*/  BSYNC.RECONVERGENT B0 ;  /* 0x0000000000007941 */ /* 0x000fea0003800200 */
.L_x_36:
[----:B------:R-:W-:Y:S02]  /*1e30*/  UIADD3 UR5, UPT, UPT, UR4, 0x1, URZ ;  /* 0x0000000104057890 */ /* 0x000fe4000fffe0ff */
[----:B------:R-:W-:Y:S02]  /*1e40*/  UIADD3 UR14, UP1, UPT, UR28, 0x80, URZ ;  /* 0x000000801c0e7890 */ /* 0x000fe4000ff3e0ff */
[----:B------:R-:W-:Y:S02]  /*1e50*/  UISETP.NE.AND UP0, UPT, UR5, 0x5, UPT ;  /* 0x000000050500788c */ /* 0x000fe4000bf05270 */
[----:B------:R-:W-:Y:S02]  /*1e60*/  USHF.L.U32 UR18, UR13, 0x5, URZ ;  /* 0x000000050d127899 */ /* 0x000fe400080006ff */
[----:B------:R-:W-:Y:S02]  /*1e70*/  USEL UR8, URZ, 0x1, UP0 ;  /* 0x00000001ff087887 */ /* 0x000fe40008000000 */
[----:B------:R-:W-:-:S02]  /*1e80*/  USEL UR5, UR5, URZ, UP0 ;  /* 0x000000ff05057287 */ /* 0x000fc40008000000 */
[----:B------:R-:W-:Y:S02]  /*1e90*/  UIADD3 UR22, UP0, UPT, UR28, 0x180, URZ ;  /* 0x000001801c167890 */ /* 0x000fe4000ff1e0ff */
[----:B------:R-:W-:Y:S01]  /*1ea0*/  LOP3.LUT R12, R12, UR8, RZ, 0x3c, !PT ;  /* 0x000000080c0c7c12 */ /* 0x000fe2000f8e3cff */
[----:B------:R-:W-:Y:S02]  /*1eb0*/  USHF.L.U32 UR8, UR4, 0xd, URZ ;  /* 0x0000000d04087899 */ /* 0x000fe400080006ff */
[----:B------:R-:W-:Y:S01]  /*1ec0*/  ULEA UR7, UR5, UR6, 0x3 ;  /* 0x0000000605077291 */ /* 0x000fe2000f8e18ff */
[----:B-1----:R-:W-:Y:S01]  /*1ed0*/  SHF.L.U32 R0, R12, 0x1f, RZ ;  /* 0x0000001f0c007819 */ /* 0x002fe200000006ff */
[----:B------:R-:W-:Y:S02]  /*1ee0*/  ULEA UR16, UR21, UR8, 0x1 ;  /* 0x0000000815107291 */ /* 0x000fe4000f8e08ff */
[----:B------:R-:W-:Y:S02]  /*1ef0*/  UIADD3.X UR15, UPT, UPT, URZ, UR29, URZ, UP1, !UPT ;  /* 0x0000001dff0f7290 */ /* 0x000fe40008ffe4ff */
[----:B------:R-:W-:-:S02]  /*1f00*/  UIADD3 UR16, UPT, UPT, UR6, 0x8400, UR16 ;  /* 0x0000840006107890 */ /* 0x000fc4000fffe010 */
[----:B------:R-:W-:Y:S01]  /*1f10*/  UIADD3 UR8, UPT, UPT, UR6, 0x12400, UR8 ;  /* 0x0001240006087890 */ /* 0x000fe2000fffe008 */
[----:B------:R3:W4:Y:S01]  /*1f20*/  SYNCS.PHASECHK.TRANS64.TRYWAIT P0, [UR7+0x28], R0 ;  /* 0x00002800ff0075a7 */ /* 0x0007220008001107 */
[----:B------:R-:W-:Y:S01]  /*1f30*/  UIADD3.X UR23, UPT, UPT, URZ, UR29, URZ, UP0, !UPT ;  /* 0x0000001dff177290 */ /* 0x000fe200087fe4ff */
[----:B------:R-:W-:Y:S01]  /*1f40*/  UMOV UR4, 0x30000 ;  /* 0x0003000000047882 */ /* 0x000fe20000000000 */
[----:B------:R-:W-:Y:S01]  /*1f50*/  UMOV UR30, 0x0 ;  /* 0x00000000001e7882 */ /* 0x000fe20000000000 */
[----:B------:R-:W-:Y:S01]  /*1f60*/  UMOV UR31, 0x10000000 ;  /* 0x10000000001f7882 */ /* 0x000fe20000000000 */
[----:B------:R-:W-:Y:S01]  /*1f70*/  UMOV UR19, UR35 ;  /* 0x0000002300137c82 */ /* 0x000fe20008000000 */
[----:B------:R-:W-:Y:S01]  /*1f80*/  UMOV UR20, UR36 ;  /* 0x0000002400147c82 */ /* 0x000fe20008000000 */
[----:B------:R-:W-:Y:S01]  /*1f90*/  UMOV UR12, UR36 ;  /* 0x00000024000c7c82 */ /* 0x000fe20008000000 */
[----:B------:R-:W-:Y:S01]  /*1fa0*/  UMOV UR9, UR17 ;  /* 0x0000001100097c82 */ /* 0x000fe20008000000 */
[----:B------:R-:W-:Y:S01]  /*1fb0*/  UMOV UR10, UR18 ;  /* 0x00000012000a7c82 */ /* 0x000fe20008000000 */
[----:B------:R1:W-:Y:S01]  /*1fc0*/  UTMALDG.3D.MULTICAST [UR16], [UR14], UR4, desc[UR30] ;  /* 0x00001e100e0073b4 */ /* 0x0003e20008011804 */
[----:B------:R-:W-:-:S04]  /*1fd0*/  UIADD3 UR13, UPT, UPT, UR13, 0x1, URZ ;  /* 0x000000010d0d7890 */ /* 0x000fc8000fffe0ff */
[----:B------:R-:W-:Y:S01]  /*1fe0*/  UISETP.NE.AND UP0, UPT, UR13, UR26, UPT ;  /* 0x0000001a0d00728c */ /* 0x000fe2000bf05270 */
[----:B------:R3:W-:Y:S01]  /*1ff0*/  UTMALDG.3D [UR8], [UR22], desc[UR30] ;  /* 0x00001e08160075b4 */ /* 0x0007e20008011000 */
[----:B-1----:R-:W-:-:S07]  /*2000*/  UMOV UR4, UR5 ;  /* 0x0000000500047c82 */ /* 0x002fce0008000000 */
[----:B---3--:R-:W-:Y:S05]  /*2010*/  BRA.U UP0, `(.L_x_38) ;  /* 0xfffffffd00487547 */ /* 0x008fea000b83ffff */
.L_x_32:
[C---:B------:R-:W-:Y:S01]  /*2020*/  LEA R3, R11.reuse, UR6, 0x3 ;  /* 0x000000060b037c11 */ /* 0x040fe2000f8e18ff */
[----:B------:R-:W-:Y:S01]  /*2030*/  NOP ;  /* 0x0000000000007918 */ /* 0x000fe20000000000 */
[----:B-1----:R-:W-:Y:S02]  /*2040*/  SHF.L.U32 R0, R10, 0x1f, RZ ;  /* 0x0000001f0a007819 */ /* 0x002fe400000006ff */
[----:B------:R-:W-:Y:S02]  /*2050*/  LEA R5, R11, UR6, 0x4 ;  /* 0x000000060b057c11 */ /* 0x000fe4000f8e20ff */
[----:B--2-4-:R-:W1:Y:S02]  /*2060*/  SYNCS.PHASECHK.TRANS64.TRYWAIT P0, [R3+URZ+0xa0], R0 ;  /* 0x0000a000030075a7 */ /* 0x014e6400080011ff */
[----:B-1----:R-:W-:Y:S05]  /*2070*/  @!P0 BRA `(.L_x_39) ;  /* 0x0000007400108947 */ /* 0x002fea0003800000 */
.L_x_142:
[----:B------:R-:W2:Y:S01]  /*2080*/  LDS.128 R4, [R5+0x130] ;  /* 0x0001300005047984 */ /* 0x000ea20000000c00 */
[----:B------:R-:W-:Y:S01]  /*2090*/  UISETP.GE.AND UP0, UPT, UR42, 0x1, UPT ;  /* 0x000000012a00788c */ /* 0x000fe2000bf06270 */
[----:B------:R-:W-:Y:S01]  /*20a0*/  @!PT LDS RZ, [RZ] ;  /* 0x00000000fffff984 */ /* 0x000fe20000000800 */
[----:B------:R-:W-:Y:S01]  /*20b0*/  @!PT LDS RZ, [RZ] ;  /* 0x00000000fffff984 */ /* 0x000fe20000000800 */
[----:B------:R-:W-:Y:S01]  /*20c0*/  @!PT LDS RZ, [RZ] ;  /* 0x00000000fffff984 */ /* 0x000fe20000000800 */
[----:B------:R-:W-:Y:S01]  /*20d0*/  @!PT LDS RZ, [RZ] ;  /* 0x00000000fffff984 */ /* 0x000fe20000000800 */
[----:B------:R3:W-:Y:S06]  /*20e0*/  MEMBAR.ALL.CTA ;  /* 0x0000000000007992 */ /* 0x0007ec0000008000 */
[----:B---3--:R-:W3:Y:S01]  /*20f0*/  FENCE.VIEW.ASYNC.S ;  /* 0x00000000000073c6 */ /* 0x008ee20000000000 */
[----:B--2---:R-:W-:-:S13]  /*2100*/  LOP3.LUT P0, RZ, R6, 0x1, RZ, 0xc0, !PT ;  /* 0x0000000106ff7812 */ /* 0x004fda000780c0ff */
[----:B---3--:R-:W-:Y:S01]  /*2110*/  VOTEU.ANY UP1, P0 ;  /* 0x0000000000ff7886 */ /* 0x008fe20000020100 */
[----:B------:R-:W-:-:S13]  /*2120*/  PLOP3.LUT P0, PT, PT, PT, UP1, 0x80, 0x8 ;  /* 0x000000000008781c */ /* 0x000fda0003f0f018 */
[----:B-1----:R-:W-:Y:S02]  /*2130*/  @P0 LOP3.LUT R0, R5, 0xffff, RZ, 0xc0, !PT ;  /* 0x0000ffff05000812 */ /* 0x002fe400078ec0ff */
[----:B------:R-:W-:Y:S02]  /*2140*/  @P0 MOV R2, R4 ;  /* 0x0000000400020202 */ /* 0x000fe40000000f00 */
[----:B------:R-:W-:Y:S01]  /*2150*/  @P0 R2UR UR7, R0 ;  /* 0x00000000000702ca */ /* 0x000fe200000e0000 */
[----:B------:R-:W-:Y:S01]  /*2160*/  VIADD R0, R3, 0xb0 ;  /* 0x000000b003007836 */ /* 0x000fe20000000000 */
[----:B------:R-:W-:Y:S02]  /*2170*/  @P0 SHF.R.U32.HI R4, RZ, 0x10, R5 ;  /* 0x00000010ff040819 */ /* 0x000fe40000011605 */
[----:B------:R-:W-:Y:S02]  /*2180*/  @P0 R2UR UR8, R2 ;  /* 0x00000000020802ca */ /* 0x000fe400000e0000 */
[----:B------:R-:W-:-:S02]  /*2190*/  PRMT R0, RZ, 0x654, R0 ;  /* 0x00000654ff007816 */ /* 0x000fc40000000000 */
[----:B------:R-:W-:Y:S02]  /*21a0*/  @P0 R2UR UR4, R4 ;  /* 0x00000000040402ca */ /* 0x000fe400000e0000 */
[----:B------:R1:W-:Y:S03]  /*21b0*/  SYNCS.ARRIVE.TRANS64.RED.A1T0 RZ, [R0+URZ], RZ ;  /* 0x000000ff00ff79a7 */ /* 0x0003e600081004ff */
[----:B------:R-:W-:-:S04]  /*21c0*/  @UP1 UMOV UR27, UR7 ;  /* 0x00000007001b1c82 */ /* 0x000fc80008000000 */
[----:B------:R-:W-:-:S04]  /*21d0*/  @UP1 UMOV UR37, UR8 ;  /* 0x0000000800251c82 */ /* 0x000fc80008000000 */
[----:B------:R-:W-:Y:S01]  /*21e0*/  @UP1 UMOV UR36, UR4 ;  /* 0x0000000400241c82 */ /* 0x000fe20008000000 */
[----:B------:R-:W-:Y:S05]  /*21f0*/  BRA.U !UP0, `(.L_x_40) ;  /* 0x0000000108d47547 */ /* 0x000fea000b800000 */
[----:B------:R-:W2:Y:S01]  /*2200*/  LDCU.128 UR12, c[0x0][0xb10] ;  /* 0x00016200ff0c77ac */ /* 0x000ea20008000c00 */
[----:B------:R-:W3:Y:S01]  /*2210*/  LDCU UR26, c[0x0][0xb20] ;  /* 0x00016400ff1a77ac */ /* 0x000ee20008000800 */
[----:B------:R-:W4:Y:S01]  /*2220*/  LDCU UR20, c[0x0][0xb0c] ;  /* 0x00016180ff1477ac */ /* 0x000f220008000800 */
[----:B------:R-:W1:Y:S01]  /*2230*/  LDCU.64 UR10, c[0x0][0xb28] ;  /* 0x00016500ff0a77ac */ /* 0x000e620008000a00 */
[----:B------:R-:W-:Y:S02]  /*2240*/  UISETP.NE.AND UP3, UPT, UR42, 0x1, UPT ;  /* 0x000000012a00788c */ /* 0x000fe4000bf65270 */
[----:B--2---:R-:W-:Y:S02]  /*2250*/  UIMAD.WIDE.U32 UR16, UR38, UR15, URZ ;  /* 0x0000000f261072a5 */ /* 0x004fe4000f8e00ff */
[----:B------:R-:W-:Y:S02]  /*2260*/  UIMAD.WIDE.U32 UR8, UR39, UR12, URZ ;  /* 0x0000000c270872a5 */ /* 0x000fe4000f8e00ff */
[----:B------:R-:W-:-:S02]  /*2270*/  UISETP.NE.AND UP0, UPT, UR14, 0x1, UPT ;  /* 0x000000010e00788c */ /* 0x000fc4000bf05270 */
[----:B------:R-:W-:Y:S01]  /*2280*/  UIMAD.WIDE.U32 UR22, UR27, UR15, URZ ;  /* 0x0000000f1b1672a5 */ /* 0x000fe2000f8e00ff */
[----:B------:R-:W-:Y:S02]  /*2290*/  UMOV UR16, UR17 ;  /* 0x0000001100107c82 */ /* 0x000fe40008000000 */
[----:B------:R-:W-:Y:S01]  /*22a0*/  UMOV UR8, UR9 ;  /* 0x0000000900087c82 */ /* 0x000fe20008000000 */
[----:B---3--:R-:W-:Y:S02]  /*22b0*/  USHF.R.U32.HI UR16, URZ, UR26, UR16 ;  /* 0x0000001aff107299 */ /* 0x008fe40008011610 */
[----:B----4-:R-:W-:Y:S02]  /*22c0*/  UISETP.NE.AND UP2, UPT, UR20, 0x1, UPT ;  /* 0x000000011400788c */ /* 0x010fe4000bf45270 */
[----:B------:R-:W-:Y:S02]  /*22d0*/  USHF.R.U32.HI UR8, URZ, UR13, UR8 ;  /* 0x0000000dff087299 */ /* 0x000fe40008011608 */
[----:B------:R-:W-:-:S02]  /*22e0*/  USEL UR7, UR38, UR16, !UP0 ;  /* 0x0000001026077287 */ /* 0x000fc4000c000000 */
[----:B------:R-:W-:Y:S02]  /*22f0*/  USEL UR8, UR39, UR8, !UP2 ;  /* 0x0000000827087287 */ /* 0x000fe4000d000000 */
[----:B-1----:R-:W-:Y:S01]  /*2300*/  UIMAD.WIDE.U32 UR16, UR7, UR10, URZ ;  /* 0x0000000a071072a5 */ /* 0x002fe2000f8e00ff */
[----:B------:R-:W-:Y:S01]  /*2310*/  UMOV UR4, UR23 ;  /* 0x0000001700047c82 */ /* 0x000fe20008000000 */
[----:B------:R-:W-:Y:S02]  /*2320*/  UIMAD.WIDE.U32 UR18, UR37, UR12, URZ ;  /* 0x0000000c251272a5 */ /* 0x000fe4000f8e00ff */
[----:B------:R-:W-:-:S03]  /*2330*/  UIMAD.WIDE.U32 UR22, UR8, UR10, URZ ;  /* 0x0000000a081672a5 */ /* 0x000fc6000f8e00ff */
[----:B------:R-:W-:Y:S01]  /*2340*/  UMOV UR16, UR17 ;  /* 0x0000001100107c82 */ /* 0x000fe20008000000 */
[----:B------:R-:W-:Y:S02]  /*2350*/  USHF.R.U32.HI UR4, URZ, UR26, UR4 ;  /* 0x0000001aff047299 */ /* 0x000fe40008011604 */
[----:B------:R-:W-:Y:S01]  /*2360*/  @UP3 USHF.R.U32.HI UR7, URZ, UR11, UR16 ;  /* 0x0000000bff073299 */ /* 0x000fe20008011610 */
[----:B------:R-:W-:Y:S01]  /*2370*/  UMOV UR18, UR19 ;  /* 0x0000001300127c82 */ /* 0x000fe20008000000 */
[----:B------:R-:W-:Y:S01]  /*2380*/  UMOV UR22, UR23 ;  /* 0x0000001700167c82 */ /* 0x000fe20008000000 */
[----:B------:R-:W-:Y:S02]  /*2390*/  USHF.R.U32.HI UR13, URZ, UR13, UR18 ;  /* 0x0000000dff0d7299 */ /* 0x000fe40008011612 */
[----:B------:R-:W-:Y:S02]  /*23a0*/  USEL UR4, UR27, UR4, !UP0 ;  /* 0x000000041b047287 */ /* 0x000fe4000c000000 */
[----:B------:R-:W-:-:S02]  /*23b0*/  @UP3 USHF.R.U32.HI UR8, URZ, UR11, UR22 ;  /* 0x0000000bff083299 */ /* 0x000fc40008011616 */
[----:B------:R-:W-:Y:S02]  /*23c0*/  UIMAD UR9, UR42, UR7, URZ ;  /* 0x000000072a0972a4 */ /* 0x000fe4000f8e02ff */
[----:B------:R-:W-:Y:S02]  /*23d0*/  USEL UR7, UR37, UR13, !UP2 ;  /* 0x0000000d25077287 */ /* 0x000fe4000d000000 */
[----:B------:R-:W-:Y:S02]  /*23e0*/  UIMAD UR12, UR42, UR8, URZ ;  /* 0x000000082a0c72a4 */ /* 0x000fe4000f8e02ff */
[----:B------:R-:W-:Y:S02]  /*23f0*/  UISETP.GE.AND UP0, UPT, UR4, UR9, UPT ;  /* 0x000000090400728c */ /* 0x000fe4000bf06270 */
[----:B------:R-:W-:Y:S02]  /*2400*/  UIMAD.WIDE.U32 UR16, UR4, UR10, URZ ;  /* 0x0000000a041072a5 */ /* 0x000fe4000f8e00ff */
[----:B------:R-:W-:-:S02]  /*2410*/  UISETP.GE.OR UP0, UPT, UR7, UR12, UP0 ;  /* 0x0000000c0700728c */ /* 0x000fc40008706670 */
        /* <DEDUP_REMOVED lines=19> */
.L_x_40:
[----:B------:R-:W2:Y:S02]  /*2550*/  LDCU UR4, c[0x0][0xb30] ;  /* 0x00016600ff0477ac */ /* 0x000ea40008000800 */
[----:B--2---:R-:W-:-:S09]  /*2560*/  UISETP.NE.AND UP0, UPT, UR4, 0x1, UPT ;  /* 0x000000010400788c */ /* 0x004fd2000bf05270 */
[----:B------:R-:W-:Y:S05]  /*2570*/  BRA.U UP0, `(.L_x_41) ;  /* 0x0000000100447547 */ /* 0x000fea000b800000 */
[----:B------:R-:W2:Y:S01]  /*2580*/  LDCU.128 UR12, c[0x0][0xb10] ;  /* 0x00016200ff0c77ac */ /* 0x000ea20008000c00 */
[----:B------:R-:W3:Y:S01]  /*2590*/  LDCU UR16, c[0x0][0xb0c] ;  /* 0x00016180ff1077ac */ /* 0x000ee20008000800 */
[----:B------:R-:W4:Y:S01]  /*25a0*/  LDCU UR17, c[0x0][0xb20] ;  /* 0x00016400ff1177ac */ /* 0x000f220008000800 */
[----:B--2---:R-:W-:Y:S02]  /*25b0*/  UIMAD.WIDE.U32 UR10, UR37, UR12, URZ ;  /* 0x0000000c250a72a5 */ /* 0x004fe4000f8e00ff */
[----:B------:R-:W-:Y:S02]  /*25c0*/  UIMAD.WIDE.U32 UR8, UR27, UR15, URZ ;  /* 0x0000000f1b0872a5 */ /* 0x000fe4000f8e00ff */
[----:B---3--:R-:W-:Y:S02]  /*25d0*/  UISETP.NE.AND UP2, UPT, UR16, 0x1, UPT ;  /* 0x000000011000788c */ /* 0x008fe4000bf45270 */
[----:B------:R-:W-:Y:S01]  /*25e0*/  UISETP.NE.AND UP0, UPT, UR14, 0x1, UPT ;  /* 0x000000010e00788c */ /* 0x000fe2000bf05270 */
[----:B------:R-:W-:-:S02]  /*25f0*/  UMOV UR7, UR11 ;  /* 0x0000000b00077c82 */ /* 0x000fc40008000000 */
[----:B------:R-:W-:Y:S01]  /*2600*/  UMOV UR4, UR9 ;  /* 0x0000000900047c82 */ /* 0x000fe20008000000 */
[----:B------:R-:W-:Y:S02]  /*2610*/  USHF.R.U32.HI UR7, URZ, UR13, UR7 ;  /* 0x0000000dff077299 */ /* 0x000fe40008011607 */
[----:B----4-:R-:W-:Y:S02]  /*2620*/  USHF.R.U32.HI UR4, URZ, UR17, UR4 ;  /* 0x00000011ff047299 */ /* 0x010fe40008011604 */
[----:B------:R-:W-:Y:S02]  /*2630*/  USEL UR7, UR37, UR7, !UP2 ;  /* 0x0000000725077287 */ /* 0x000fe4000d000000 */
[----:B------:R-:W-:-:S04]  /*2640*/  USEL UR4, UR27, UR4, !UP0 ;  /* 0x000000041b047287 */ /* 0x000fc8000c000000 */
[----:B------:R-:W-:Y:S02]  /*2650*/  UIADD3 UR8, UPT, UPT, UR7, -UR4, URZ ;  /* 0x8000000407087290 */ /* 0x000fe4000fffe0ff */
[----:B------:R-:W-:Y:S02]  /*2660*/  UIADD3 UR4, UPT, UPT, -UR7, UR4, URZ ;  /* 0x0000000407047290 */ /* 0x000fe4000fffe1ff */
[----:B------:R-:W-:Y:S02]  /*2670*/  UIMAD UR27, UR8, UR14, UR27 ;  /* 0x0000000e081b72a4 */ /* 0x000fe4000f8e021b */
[----:B------:R-:W-:-:S12]  /*2680*/  UIMAD UR37, UR4, UR16, UR37 ;  /* 0x00000010042572a4 */ /* 0x000fd8000f8e0225 */
.L_x_41:
[----:B------:R-:W-:Y:S01]  /*2690*/  VIADD R11, R11, 0x1 ;  /* 0x000000010b0b7836 */ /* 0x000fe20000000000 */
[----:B------:R-:W-:Y:S01]  /*26a0*/  R2UR UR4, R82 ;  /* 0x00000000520472ca */ /* 0x000fe200000e0000 */
[----:B------:R-:W-:Y:S01]  /*26b0*/  UIADD3 UR20, UPT, UPT, UR27, UR63, URZ ;  /* 0x0000003f1b147290 */ /* 0x000fe2000fffe0ff */
[----:B------:R-:W-:Y:S02]  /*26c0*/  PLOP3.LUT P1, PT, PT, PT, PT, 0x80, 0x8 ;  /* 0x000000000008781c */ /* 0x000fe40003f2f070 */
[----:B------:R-:W-:-:S04]  /*26d0*/  ISETP.NE.AND P0, PT, R11, 0x2, PT ;  /* 0x000000020b00780c */ /* 0x000fc80003f05270 */
[----:B------:R-:W-:Y:S02]  /*26e0*/  SEL R3, RZ, 0x1, P0 ;  /* 0x00000001ff037807 */ /* 0x000fe40000000000 */
[----:B------:R-:W-:Y:S02]  /*26f0*/  SEL R11, R11, RZ, P0 ;  /* 0x000000ff0b0b7207 */ /* 0x000fe40000000000 */
[----:B------:R-:W-:Y:S01]  /*2700*/  LOP3.LUT R10, R10, R3, RZ, 0x3c, !PT ;  /* 0x000000030a0a7212 */ /* 0x000fe200078e3cff */
[----:B------:R-:W-:Y:S01]  /*2710*/  UIADD3 UR16, UPT, UPT, UR37, UR4, URZ ;  /* 0x0000000425107290 */ /* 0x000fe2000fffe0ff */
[----:B------:R-:W-:Y:S11]  /*2720*/  BRA.U UP1, `(.L_x_42) ;  /* 0xfffffff101407547 */ /* 0x000ff6000b83ffff */
[----:B------:R-:W-:Y:S01]  /*2730*/  UIADD3 UR7, UPT, UPT, UR6, 0x28, URZ ;  /* 0x0000002806077890 */ /* 0x000fe2000fffe0ff */
[----:B------:R-:W-:-:S03]  /*2740*/  SHF.L.U32 R3, R12, 0x1f, RZ ;  /* 0x0000001f0c037819 */ /* 0x000fc600000006ff */
[----:B------:R-:W-:-:S09]  /*2750*/  ULEA UR4, UR5, UR7, 0x3 ;  /* 0x0000000705047291 */ /* 0x000fd2000f8e18ff */
[----:B------:R-:W2:Y:S02]  /*2760*/  SYNCS.PHASECHK.TRANS64.TRYWAIT P0, [UR4], R3 ;  /* 0x00000003ff0075a7 */ /* 0x000ea40008001104 */
[----:B--2---:R-:W-:Y:S05]  /*2770*/  @!P0 BRA `(.L_x_43) ;  /* 0x0000006c00648947 */ /* 0x004fea0003800000 */
.L_x_144:
[----:B------:R-:W-:-:S04]  /*2780*/  UIADD3 UR4, UPT, UPT, UR5, 0x1, URZ ;  /* 0x0000000105047890 */ /* 0x000fc8000fffe0ff */
[----:B------:R-:W-:-:S04]  /*2790*/  UISETP.NE.AND UP0, UPT, UR4, 0x5, UPT ;  /* 0x000000050400788c */ /* 0x000fc8000bf05270 */
[----:B------:R-:W-:Y:S02]  /*27a0*/  USEL UR6, URZ, 0x1, UP0 ;  /* 0x00000001ff067887 */ /* 0x000fe40008000000 */
[----:B------:R-:W-:-:S04]  /*27b0*/  USEL UR4, UR4, URZ, UP0 ;  /* 0x000000ff04047287 */ /* 0x000fc80008000000 */
[----:B------:R-:W-:Y:S01]  /*27c0*/  ULEA UR5, UR4, UR7, 0x3 ;  /* 0x0000000704057291 */ /* 0x000fe2000f8e18ff */
[----:B------:R-:W-:-:S04]  /*27d0*/  LOP3.LUT R2, R12, UR6, RZ, 0x3c, !PT ;  /* 0x000000060c027c12 */ /* 0x000fc8000f8e3cff */
[----:B-1----:R-:W-:-:S04]  /*27e0*/  SHF.L.U32 R3, R2, 0x1f, RZ ;  /* 0x0000001f02037819 */ /* 0x002fc800000006ff */
[----:B------:R-:W1:Y:S02]  /*27f0*/  SYNCS.PHASECHK.TRANS64.TRYWAIT P0, [UR5], R3 ;  /* 0x00000003ff0075a7 */ /* 0x000e640008001105 */
[----:B-1----:R-:W-:Y:S05]  /*2800*/  @!P0 BRA `(.L_x_44) ;  /* 0x0000006c00588947 */ /* 0x002fea0003800000 */
.L_x_146:
        /* <DEDUP_REMOVED lines=9> */
.L_x_148:
        /* <DEDUP_REMOVED lines=9> */
.L_x_150:
[----:B------:R-:W-:-:S04]  /*2930*/  UIADD3 UR4, UPT, UPT, UR4, 0x1, URZ ;  /* 0x0000000104047890 */ /* 0x000fc8000fffe0ff */
[----:B------:R-:W-:-:S04]  /*2940*/  UISETP.NE.AND UP0, UPT, UR4, 0x5, UPT ;  /* 0x000000050400788c */ /* 0x000fc8000bf05270 */
[----:B------:R-:W-:Y:S02]  /*2950*/  USEL UR5, URZ, 0x1, UP0 ;  /* 0x00000001ff057887 */ /* 0x000fe40008000000 */
[----:B------:R-:W-:-:S04]  /*2960*/  USEL UR4, UR4, URZ, UP0 ;  /* 0x000000ff04047287 */ /* 0x000fc80008000000 */
[----:B------:R-:W-:Y:S01]  /*2970*/  ULEA UR4, UR4, UR7, 0x3 ;  /* 0x0000000704047291 */ /* 0x000fe2000f8e18ff */
[----:B-1----:R-:W-:-:S04]  /*2980*/  LOP3.LUT R3, R2, UR5, RZ, 0x3c, !PT ;  /* 0x0000000502037c12 */ /* 0x002fc8000f8e3cff */
[----:B------:R-:W-:Y:S01]  /*2990*/  SHF.L.U32 R3, R3, 0x1f, RZ ;  /* 0x0000001f03037819 */ /* 0x000fe200000006ff */
[----:B------:R-:W-:-:S07]  /*29a0*/  IMAD.U32 R0, RZ, RZ, UR4 ;  /* 0x00000004ff007e24 */ /* 0x000fce000f8e00ff */
.L_x_47:
[----:B-1----:R1:W2:Y:S02]  /*29b0*/  SYNCS.PHASECHK.TRANS64.TRYWAIT P0, [R0+URZ], R3 ;  /* 0x00000003000075a7 */ /* 0x0022a400080011ff */
[----:B--2---:R-:W-:Y:S05]  /*29c0*/  @!P0 NANOSLEEP.SYNCS 0x989680 ;  /* 0x009896800000895d */ /* 0x004fea0003900000 */
[----:B------:R-:W2:Y:S02]  /*29d0*/  @!P0 SYNCS.PHASECHK.TRANS64 P0, [R0+URZ], R3 ;  /* 0x00000003000085a7 */ /* 0x000ea400080010ff */
[----:B--2---:R-:W-:Y:S05]  /*29e0*/  @P0 EXIT ;  /* 0x000000000000094d */ /* 0x004fea0003800000 */
[----:B------:R-:W-:Y:S05]  /*29f0*/  BRA `(.L_x_47) ;  /* 0xfffffffc00ec7947 */ /* 0x000fea000383ffff */
.L_x_22:
[----:B------:R-:W-:-:S04]  /*2a00*/  UISETP.NE.AND UP0, UPT, UR47, URZ, UPT ;  /* 0x000000ff2f00728c */ /* 0x000fc8000bf05270 */
[----:B------:R-:W-:-:S09]  /*2a10*/  UISETP.NE.OR UP0, UPT, UR17, 0x1, UP0 ;  /* 0x000000011100788c */ /* 0x000fd20008705670 */
[----:B------:R-:W-:Y:S05]  /*2a20*/  BRA.U UP0, `(.L_x_48) ;  /* 0x0000000500487547 */ /* 0x000fea000b800000 */
[----:B------:R-:W-:Y:S01]  /*2a30*/  ISETP.GE.U32.AND P2, PT, R0, 0x2, PT ;  /* 0x000000020000780c */ /* 0x000fe20003f46070 */
[----:B------:R-:W-:Y:S01]  /*2a40*/  IMAD.MOV.U32 R12, RZ, RZ, 0x1 ;  /* 0x00000001ff0c7424 */ /* 0x000fe200078e00ff */
[----:B------:R-:W-:Y:S02]  /*2a50*/  CS2R R10, SRZ ;  /* 0x00000000000a7805 */ /* 0x000fe4000001ff00 */
[----:B------:R-:W-:Y:S01]  /*2a60*/  CS2R R8, SRZ ;  /* 0x0000000000087805 */ /* 0x000fe2000001ff00 */
[----:B------:R-:W-:Y:S01]  /*2a70*/  UMOV UR6, 0x400 ;  /* 0x0000040000067882 */ /* 0x000fe20000000000 */
[----:B------:R-:W-:Y:S01]  /*2a80*/  UMOV UR5, URZ ;  /* 0x000000ff00057c82 */ /* 0x000fe20008000000 */
[----:B------:R-:W-:-:S12]  /*2a90*/  ULEA UR6, UR47, UR6, 0x18 ;  /* 0x000000062f067291 */ /* 0x000fd8000f8ec0ff */
.L_x_52:
[----:B------:R-:W-:Y:S02]  /*2aa0*/  LEA R2, R8, UR6, 0x3 ;  /* 0x0000000608027c11 */ /* 0x000fe4000f8e18ff */
[----:B------:R-:W-:-:S03]  /*2ab0*/  SHF.L.U32 R5, R9, 0x1f, RZ ;  /* 0x0000001f09057819 */ /* 0x000fc600000006ff */
[----:B------:R-:W-:Y:S01]  /*2ac0*/  VIADD R4, R2, 0x110 ;  /* 0x0000011002047836 */ /* 0x000fe20000000000 */
[----:B------:R-:W1:Y:S02]  /*2ad0*/  SYNCS.PHASECHK.TRANS64.TRYWAIT P0, [R2+URZ+0x100], R5 ;  /* 0x00010005020075a7 */ /* 0x000e6400080011ff */
[----:B-1----:R-:W-:Y:S05]  /*2ae0*/  @!P0 BRA `(.L_x_49) ;  /* 0x0000006800e88947 */ /* 0x002fea0003800000 */
.L_x_151:
[----:B------:R-:W-:Y:S01]  /*2af0*/  ULEA UR4, UR5, UR6, 0x3 ;  /* 0x0000000605047291 */ /* 0x000fe2000f8e18ff */
[----:B------:R-:W-:Y:S02]  /*2b00*/  PRMT R4, RZ, 0x654, R4 ;  /* 0x00000654ff047816 */ /* 0x000fe40000000004 */
[----:B-1----:R-:W-:Y:S01]  /*2b10*/  SHF.L.U32 R5, R12, 0x1f, RZ ;  /* 0x0000001f0c057819 */ /* 0x002fe200000006ff */
[----:B------:R-:W-:Y:S01]  /*2b20*/  UIADD3 UR7, UPT, UPT, UR4, 0xa0, URZ ;  /* 0x000000a004077890 */ /* 0x000fe2000fffe0ff */
[----:B------:R1:W-:Y:S05]  /*2b30*/  SYNCS.ARRIVE.TRANS64.RED.A1T0 RZ, [R4+URZ], RZ ;  /* 0x000000ff04ff79a7 */ /* 0x0003ea00081004ff */
[----:B------:R-:W-:Y:S01]  /*2b40*/  IMAD.U32 R7, RZ, RZ, UR7 ;  /* 0x00000007ff077e24 */ /* 0x000fe2000f8e00ff */
[----:B------:R-:W2:Y:S04]  /*2b50*/  SYNCS.PHASECHK.TRANS64.TRYWAIT P0, [UR4+0xb0], R5 ;  /* 0x0000b005ff0075a7 */ /* 0x000ea80008001104 */
[----:B------:R-:W-:Y:S01]  /*2b60*/  PRMT R6, R0, 0x654, R7 ;  /* 0x0000065400067816 */ /* 0x000fe20000000007 */
[----:B-1----:R-:W-:Y:S01]  /*2b70*/  @!P2 IMAD.MOV.U32 R4, RZ, RZ, 0x10 ;  /* 0x00000010ff04a424 */ /* 0x002fe200078e00ff */
[----:B--2---:R-:W-:Y:S06]  /*2b80*/  @!P0 BRA `(.L_x_50) ;  /* 0x0000006800d48947 */ /* 0x004fec0003800000 */
.L_x_153:
[----:B------:R-:W-:Y:S01]  /*2b90*/  ULEA UR8, UR5, UR6, 0x4 ;  /* 0x0000000605087291 */ /* 0x000fe2000f8e20ff */
[----:B------:R-:W-:Y:S01]  /*2ba0*/  SEL R3, R6, R3, !P2 ;  /* 0x0000000306037207 */ /* 0x000fe20005000000 */
[----:B------:R-:W-:Y:S01]  /*2bb0*/  UIADD3 UR9, UPT, UPT, UR4, 0xa0, URZ ;  /* 0x000000a004097890 */ /* 0x000fe2000fffe0ff */
[----:B-1----:R-:W-:Y:S01]  /*2bc0*/  LEA R2, R11, UR6, 0x3 ;  /* 0x000000060b027c11 */ /* 0x002fe2000f8e18ff */
[----:B------:R-:W-:Y:S01]  /*2bd0*/  UIADD3 UR8, UPT, UPT, UR8, 0x130, URZ ;  /* 0x0000013008087890 */ /* 0x000fe2000fffe0ff */
[----:B------:R-:W-:Y:S01]  /*2be0*/  SHF.L.U32 R5, R10, 0x1f, RZ ;  /* 0x0000001f0a057819 */ /* 0x000fe200000006ff */
[----:B------:R1:W-:Y:S01]  /*2bf0*/  @!P2 SYNCS.ARRIVE.TRANS64.RED RZ, [R3+URZ], R4 ;  /* 0x0000000403ffa9a7 */ /* 0x0003e200080004ff */
[----:B------:R-:W-:Y:S01]  /*2c00*/  UIADD3 UR4, UPT, UPT, UR5, 0x1, URZ ;  /* 0x0000000105047890 */ /* 0x000fe2000fffe0ff */
[----:B------:R-:W-:-:S03]  /*2c10*/  VIADD R8, R8, 0x1 ;  /* 0x0000000108087836 */ /* 0x000fc60000000000 */
[----:B------:R-:W-:Y:S02]  /*2c20*/  UISETP.NE.AND UP0, UPT, UR4, 0x2, UPT ;  /* 0x000000020400788c */ /* 0x000fe4000bf05270 */
[----:B------:R-:W-:Y:S06]  /*2c30*/  UGETNEXTWORKID.BROADCAST [UR8], [UR9] ;  /* 0x00000000080073ca */ /* 0x000fec0008000100 */
[----:B------:R-:W-:Y:S01]  /*2c40*/  USEL UR7, URZ, 0x1, UP0 ;  /* 0x00000001ff077887 */ /* 0x000fe20008000000 */
[----:B------:R-:W-:Y:S01]  /*2c50*/  ISETP.NE.AND P0, PT, R8, 0x2, PT ;  /* 0x000000020800780c */ /* 0x000fe20003f05270 */
[----:B------:R-:W-:Y:S01]  /*2c60*/  USEL UR5, UR4, URZ, UP0 ;  /* 0x000000ff04057287 */ /* 0x000fe20008000000 */
[----:B------:R-:W2:Y:S03]  /*2c70*/  SYNCS.PHASECHK.TRANS64.TRYWAIT P1, [R2+URZ+0xa0], R5 ;  /* 0x0000a005020075a7 */ /* 0x000ea600080211ff */
[----:B------:R-:W-:Y:S01]  /*2c80*/  LOP3.LUT R12, R12, UR7, RZ, 0x3c, !PT ;  /* 0x000000070c0c7c12 */ /* 0x000fe2000f8e3cff */
[----:B-12---:R-:W-:Y:S07]  /*2c90*/  @!P1 BRA `(.L_x_51) ;  /* 0x0000006800a89947 */ /* 0x006fee0003800000 */
.L_x_154:
[C---:B------:R-:W-:Y:S01]  /*2ca0*/  LEA R4, R11.reuse, UR6, 0x4 ;  /* 0x000000060b047c11 */ /* 0x040fe2000f8e20ff */
[----:B-1----:R-:W-:Y:S01]  /*2cb0*/  VIADD R2, R2, 0xb0 ;  /* 0x000000b002027836 */ /* 0x002fe20000000000 */
[----:B------:R-:W-:Y:S01]  /*2cc0*/  SEL R8, R8, RZ, P0 ;  /* 0x000000ff08087207 */ /* 0x000fe20000000000 */
[----:B------:R-:W-:-:S03]  /*2cd0*/  VIADD R11, R11, 0x1 ;  /* 0x000000010b0b7836 */ /* 0x000fc60000000000 */
[----:B------:R-:W1:Y:S01]  /*2ce0*/  LDS.128 R4, [R4+0x130] ;  /* 0x0001300004047984 */ /* 0x000e620000000c00 */
[----:B------:R-:W-:Y:S02]  /*2cf0*/  PRMT R2, RZ, 0x654, R2 ;  /* 0x00000654ff027816 */ /* 0x000fe40000000002 */
[C---:B------:R-:W-:Y:S01]  /*2d00*/  ISETP.NE.AND P1, PT, R11.reuse, 0x2, PT ;  /* 0x000000020b00780c */ /* 0x040fe20003f25270 */
[----:B------:R-:W-:Y:S01]  /*2d10*/  @!PT LDS RZ, [RZ] ;  /* 0x00000000fffff984 */ /* 0x000fe20000000800 */
[----:B------:R-:W-:Y:S01]  /*2d20*/  @!PT LDS RZ, [RZ] ;  /* 0x00000000fffff984 */ /* 0x000fe20000000800 */
[----:B------:R-:W-:Y:S01]  /*2d30*/  @!PT LDS RZ, [RZ] ;  /* 0x00000000fffff984 */ /* 0x000fe20000000800 */
[----:B------:R-:W-:Y:S01]  /*2d40*/  @!PT LDS RZ, [RZ] ;  /* 0x00000000fffff984 */ /* 0x000fe20000000800 */
[----:B------:R2:W-:Y:S06]  /*2d50*/  MEMBAR.ALL.CTA ;  /* 0x0000000000007992 */ /* 0x0005ec0000008000 */
[----:B--2---:R-:W2:Y:S01]  /*2d60*/  FENCE.VIEW.ASYNC.S ;  /* 0x00000000000073c6 */ /* 0x004ea20000000000 */
[----:B------:R-:W-:Y:S01]  /*2d70*/  SEL R11, R11, RZ, P1 ;  /* 0x000000ff0b0b7207 */ /* 0x000fe20000800000 */
[----:B--2---:R2:W-:Y:S01]  /*2d80*/  SYNCS.ARRIVE.TRANS64.RED.A1T0 RZ, [R2+URZ], RZ ;  /* 0x000000ff02ff79a7 */ /* 0x0045e200081004ff */
[----:B-1----:R-:W-:-:S02]  /*2d90*/  LOP3.LUT P3, RZ, R6, 0x1, RZ, 0xc0, !PT ;  /* 0x0000000106ff7812 */ /* 0x002fc4000786c0ff */
[----:B------:R-:W-:-:S04]  /*2da0*/  SEL R5, RZ, 0x1, P1 ;  /* 0x00000001ff057807 */ /* 0x000fc80000800000 */
[----:B------:R-:W-:Y:S02]  /*2db0*/  LOP3.LUT R10, R10, R5, RZ, 0x3c, !PT ;  /* 0x000000050a0a7212 */ /* 0x000fe400078e3cff */
[----:B--2---:R-:W-:-:S04]  /*2dc0*/  SEL R2, RZ, 0x1, P0 ;  /* 0x00000001ff027807 */ /* 0x004fc80000000000 */
[----:B------:R-:W-:Y:S01]  /*2dd0*/  LOP3.LUT R9, R9, R2, RZ, 0x3c, !PT ;  /* 0x0000000209097212 */ /* 0x000fe200078e3cff */
[----:B------:R-:W-:Y:S06]  /*2de0*/  @P3 BRA `(.L_x_52) ;  /* 0xfffffffc002c3947 */ /* 0x000fec000383ffff */
[----:B------:R-:W-:Y:S01]  /*2df0*/  ULEA UR4, UR5, UR6, 0x3 ;  /* 0x0000000605047291 */ /* 0x000fe2000f8e18ff */
[----:B------:R-:W-:-:S08]  /*2e00*/  SHF.L.U32 R3, R12, 0x1f, RZ ;  /* 0x0000001f0c037819 */ /* 0x000fd000000006ff */
[----:B------:R-:W1:Y:S02]  /*2e10*/  SYNCS.PHASECHK.TRANS64 P0, [UR4+0xb0], R3 ;  /* 0x0000b003ff0075a7 */ /* 0x000e640008001004 */
[----:B-1----:R-:W-:Y:S05]  /*2e20*/  @P0 BRA `(.L_x_53) ;  /* 0x0000000000080947 */ /* 0x002fea0003800000 */
[----:B------:R-:W1:Y:S02]  /*2e30*/  SYNCS.PHASECHK.TRANS64.TRYWAIT P0, [UR4+0xb0], R3 ;  /* 0x0000b003ff0075a7 */ /* 0x000e640008001104 */
[----:B-1----:R-:W-:Y:S05]  /*2e40*/  @!P0 BRA `(.L_x_54) ;  /* 0x0000006800508947 */ /* 0x002fea0003800000 */
.L_x_53:
[----:B------:R-:W-:-:S04]  /*2e50*/  UIADD3 UR7, UPT, UPT, UR5, 0x1, URZ ;  /* 0x0000000105077890 */ /* 0x000fc8000fffe0ff */
[----:B------:R-:W-:-:S04]  /*2e60*/  UISETP.NE.AND UP0, UPT, UR7, 0x2, UPT ;  /* 0x000000020700788c */ /* 0x000fc8000bf05270 */
[----:B------:R-:W-:Y:S02]  /*2e70*/  USEL UR8, URZ, 0x1, UP0 ;  /* 0x00000001ff087887 */ /* 0x000fe40008000000 */
[----:B------:R-:W-:-:S04]  /*2e80*/  USEL UR7, UR7, URZ, UP0 ;  /* 0x000000ff07077287 */ /* 0x000fc80008000000 */
[----:B------:R-:W-:Y:S01]  /*2e90*/  ULEA UR7, UR7, UR6, 0x3 ;  /* 0x0000000607077291 */ /* 0x000fe2000f8e18ff */
[----:B-1----:R-:W-:-:S04]  /*2ea0*/  LOP3.LUT R3, R12, UR8, RZ, 0x3c, !PT ;  /* 0x000000080c037c12 */ /* 0x002fc8000f8e3cff */
[----:B------:R-:W-:-:S04]  /*2eb0*/  SHF.L.U32 R0, R3, 0x1f, RZ ;  /* 0x0000001f03007819 */ /* 0x000fc800000006ff */
[----:B------:R-:W1:Y:S02]  /*2ec0*/  SYNCS.PHASECHK.TRANS64 P0, [UR7+0xb0], R0 ;  /* 0x0000b000ff0075a7 */ /* 0x000e640008001007 */
[----:B-1----:R-:W-:Y:S05]  /*2ed0*/  @P0 EXIT ;  /* 0x000000000000094d */ /* 0x002fea0003800000 */
[----:B------:R-:W-:Y:S02]  /*2ee0*/  SHF.L.U32 R3, R3, 0x1f, RZ ;  /* 0x0000001f03037819 */ /* 0x000fe400000006ff */
[----:B------:R-:W-:-:S07]  /*2ef0*/  MOV R0, UR7 ;  /* 0x0000000700007c02 */ /* 0x000fce0008000f00 */
.L_x_55:
[----:B-1----:R1:W2:Y:S02]  /*2f00*/  SYNCS.PHASECHK.TRANS64.TRYWAIT P0, [R0+URZ+0xb0], R3 ;  /* 0x0000b003000075a7 */ /* 0x0022a400080011ff */
[----:B--2---:R-:W-:Y:S05]  /*2f10*/  @!P0 NANOSLEEP.SYNCS 0x989680 ;  /* 0x009896800000895d */ /* 0x004fea0003900000 */
[----:B------:R-:W2:Y:S02]  /*2f20*/  @!P0 SYNCS.PHASECHK.TRANS64 P0, [R0+URZ+0xb0], R3 ;  /* 0x0000b003000085a7 */ /* 0x000ea400080010ff */
[----:B--2---:R-:W-:Y:S05]  /*2f30*/  @P0 EXIT ;  /* 0x000000000000094d */ /* 0x004fea0003800000 */
[----:B------:R-:W-:Y:S05]  /*2f40*/  BRA `(.L_x_55) ;  /* 0xfffffffc00ec7947 */ /* 0x000fea000383ffff */
.L_x_48:
[----:B------:R-:W-:Y:S05]  /*2f50*/  BRA.U UP4, `(.L_x_56) ;  /* 0x0000000d04847547 */ /* 0x000fea000b800000 */
[----:B------:R-:W-:Y:S01]  /*2f60*/  UMOV UR4, 0x40 ;  /* 0x0000004000047882 */ /* 0x000fe20000000000 */
[----:B------:R-:W-:Y:S01]  /*2f70*/  NOP ;  /* 0x0000000000007918 */ /* 0x000fe20000000000 */
[----:B------:R-:W-:Y:S01]  /*2f80*/  ULEA UR5, UR47, UR4, 0x18 ;  /* 0x000000042f057291 */ /* 0x000fe2000f8ec0ff */
[----:B------:R-:W-:Y:S02]  /*2f90*/  UMOV UR6, 0x400 ;  /* 0x0000040000067882 */ /* 0x000fe40000000000 */
[----:B------:R-:W-:-:S06]  /*2fa0*/  ULEA UR6, UR47, UR6, 0x18 ;  /* 0x000000062f067291 */ /* 0x000fcc000f8ec0ff */
[----:B------:R-:W1:Y:S02]  /*2fb0*/  LDS.U8 R0, [UR5+0x1c] ;  /* 0x00001c05ff007984 */ /* 0x000e640008000000 */
[----:B-1----:R-:W-:-:S13]  /*2fc0*/  ISETP.NE.AND P0, PT, R0, RZ, PT ;  /* 0x000000ff0000720c */ /* 0x002fda0003f05270 */
[----:B------:R-:W-:Y:S05]  /*2fd0*/  @P0 BRA `(.L_x_57) ;  /* 0x0000000000580947 */ /* 0x000fea0003800000 */
[----:B------:R-:W-:-:S13]  /*2fe0*/  ELECT P0, URZ, PT ;  /* 0x0000000000ff782f */ /* 0x000fda0003800000 */
[----:B------:R-:W-:Y:S05]  /*2ff0*/  @!P0 BRA `(.L_x_58) ;  /* 0x0000000000608947 */ /* 0x000fea0003800000 */
[----:B------:R-:W-:Y:S01]  /*3000*/  UMOV UR4, 0x10 ;  /* 0x0000001000047882 */ /* 0x000fe20000000000 */
[----:B------:R-:W-:Y:S01]  /*3010*/  HFMA2 R0, -RZ, RZ, 0, 5.9604644775390625e-08 ;  /* 0x00000001ff007431 */ /* 0x000fe200000001ff */
[----:B------:R-:W-:-:S03]  /*3020*/  MOV R3, 0xffff ;  /* 0x0000ffff00037802 */ /* 0x000fc60000000f00 */
[----:B------:R-:W-:Y:S04]  /*3030*/  DEPBAR.LE SB1, 0x36 ;  /* 0x00009d800000791a */ /* 0x000fe80000000000 */
[----:B------:R-:W1:Y:S02]  /*3040*/  UTCATOMSWS.FIND_AND_SET.ALIGN UP0, UR4, UR4 ;  /* 0x00000004000475e3 */ /* 0x000e640008000800 */
[----:B-1----:R-:W-:Y:S01]  /*3050*/  MOV R4, UR4 ;  /* 0x0000000400047c02 */ /* 0x002fe20008000f00 */
[----:B------:R-:W-:Y:S06]  /*3060*/  BRA.U UP0, `(.L_x_59) ;  /* 0x0000000100187547 */ /* 0x000fec000b800000 */
.L_x_60:
[----:B------:R-:W-:Y:S05]  /*3070*/  NANOSLEEP 0x64 ;  /* 0x000000640000795d */ /* 0x000fea0003800000 */
[----:B------:R-:W-:-:S05]  /*3080*/  UMOV UR4, 0x10 ;  /* 0x0000001000047882 */ /* 0x000fca0000000000 */
[----:B------:R-:W-:Y:S04]  /*3090*/  DEPBAR.LE SB1, 0x36 ;  /* 0x00009d800000791a */ /* 0x000fe80000000000 */
[----:B------:R-:W1:Y:S02]  /*30a0*/  UTCATOMSWS.FIND_AND_SET.ALIGN UP0, UR4, UR4 ;  /* 0x00000004000475e3 */ /* 0x000e640008000800 */
[----:B-1----:R-:W-:Y:S01]  /*30b0*/  MOV R4, UR4 ;  /* 0x0000000400047c02 */ /* 0x002fe20008000f00 */
[----:B------:R-:W-:Y:S05]  /*30c0*/  BRA.U !UP0, `(.L_x_60) ;  /* 0xfffffffd08e87547 */ /* 0x000fea000b83ffff */
.L_x_59:
[-C--:B------:R-:W-:Y:S02]  /*30d0*/  SHF.L.U32 R3, R3, R4.reuse, RZ ;  /* 0x0000000403037219 */ /* 0x080fe400000006ff */
[----:B------:R-:W-:Y:S01]  /*30e0*/  SHF.L.U32 R0, R0, R4, RZ ;  /* 0x0000000400007219 */ /* 0x000fe200000006ff */
[----:B------:R-:W-:Y:S02]  /*30f0*/  IMAD.SHL.U32 R4, R4, 0x20, RZ ;  /* 0x0000002004047824 */ /* 0x000fe400078e00ff */
[----:B------:R1:W-:Y:S04]  /*3100*/  ATOMS.OR RZ, [UR5+0x14], R3 ;  /* 0x00001403ffff798c */ /* 0x0003e8000b000005 */
[----:B------:R1:W-:Y:S04]  /*3110*/  ATOMS.OR RZ, [UR5+0x18], R0 ;  /* 0x00001800ffff798c */ /* 0x0003e8000b000005 */
[----:B------:R1:W-:Y:S01]  /*3120*/  STS [UR6+0x150], R4 ;  /* 0x00015004ff007988 */ /* 0x0003e20008000806 */
[----:B------:R-:W-:Y:S05]  /*3130*/  BRA `(.L_x_58) ;  /* 0x0000000000107947 */ /* 0x000fea0003800000 */
.L_x_57:
[----:B------:R-:W-:Y:S02]  /*3140*/  MOV R0, 0xffffffff ;  /* 0xffffffff00007802 */ /* 0x000fe40000000f00 */
[----:B------:R-:W-:-:S03]  /*3150*/  MOV R4, 0x3180 ;  /* 0x0000318000047802 */ /* 0x000fc60000000f00 */
[----:B------:R1:W-:Y:S04]  /*3160*/  STS [UR6+0x150], R0 ;  /* 0x00015000ff007988 */ /* 0x0003e80008000806 */
[----:B-1---5:R-:W-:Y:S05]  /*3170*/  CALL.REL.NOINC `($__internal_1_$__cuda_sm10x_tcgen05_guardrail_trap_phase_invalid_during_alloc) ;  /* 0x0000006c009c7944 */ /* 0x022fea0003c00000 */
.L_x_58:
[----:B------:R-:W-:Y:S05]  /*3180*/  WARPSYNC.ALL ;  /* 0x0000000000007948 */ /* 0x000fea0003800000 */
[----:B------:R-:W2:Y:S01]  /*3190*/  S2UR UR4, SR_CgaCtaId ;  /* 0x00000000000479c3 */ /* 0x000ea20000008800 */
[----:B------:R-:W-:Y:S01]  /*31a0*/  UMOV UR17, 0x400 ;  /* 0x0000040000117882 */ /* 0x000fe20000000000 */
[----:B------:R-:W-:-:S06]  /*31b0*/  NOP ;  /* 0x0000000000007918 */ /* 0x000fcc0000000000 */
[----:B------:R-:W-:Y:S06]  /*31c0*/  BAR.ARV 0x6, 0xa0 ;  /* 0x0182800000007b1d */ /* 0x000fec0000002000 */
[----:B------:R-:W3:Y:S01]  /*31d0*/  LDCU UR5, c[0x0][0x38c] ;  /* 0x00007180ff0577ac */ /* 0x000ee20008000800 */
[----:B------:R-:W-:Y:S01]  /*31e0*/  LOP3.LUT R2, R2, 0xffff, RZ, 0xc0, !PT ;  /* 0x0000ffff02027812 */ /* 0x000fe200078ec0ff */
[----:B------:R-:W-:Y:S01]  /*31f0*/  IMAD.MOV.U32 R11, RZ, RZ, 0x1 ;  /* 0x00000001ff0b7424 */ /* 0x000fe200078e00ff */
[----:B------:R-:W-:Y:S01]  /*3200*/  CS2R R8, SRZ ;  /* 0x0000000000087805 */ /* 0x000fe2000001ff00 */
[----:B------:R-:W4:Y:S01]  /*3210*/  LDCU UR8, c[0x0][0x38c] ;  /* 0x00007180ff0877ac */ /* 0x000f220008000800 */
[----:B------:R-:W-:Y:S01]  /*3220*/  R2UR UR19, R2 ;  /* 0x00000000021372ca */ /* 0x000fe200000e0000 */
[----:B------:R-:W-:Y:S01]  /*3230*/  IMAD.MOV.U32 R10, RZ, RZ, RZ ;  /* 0x000000ffff0a7224 */ /* 0x000fe200078e00ff */
[----:B------:R-:W-:Y:S01]  /*3240*/  UMOV UR23, URZ ;  /* 0x000000ff00177c82 */ /* 0x000fe20008000000 */
[----:B------:R-:W-:Y:S01]  /*3250*/  UMOV UR14, URZ ;  /* 0x000000ff000e7c82 */ /* 0x000fe20008000000 */
[----:B--2---:R-:W-:Y:S01]  /*3260*/  ULEA UR17, UR4, UR17, 0x18 ;  /* 0x0000001104117291 */ /* 0x004fe2000f8ec0ff */
[----:B------:R-:W-:Y:S01]  /*3270*/  UMOV UR26, 0x0 ;  /* 0x00000000001a7882 */ /* 0x000fe20000000000 */
[----:B------:R-:W-:-:S02]  /*3280*/  UMOV UR27, 0x8200490 ;  /* 0x08200490001b7882 */ /* 0x000fc40000000000 */
[----:B------:R-:W-:Y:S02]  /*3290*/  UIADD3 UR6, UPT, UPT, UR17, 0x8400, URZ ;  /* 0x0000840011067890 */ /* 0x000fe4000fffe0ff */
[----:B------:R-:W-:Y:S02]  /*32a0*/  UIADD3 UR7, UPT, UPT, UR17, 0x12400, URZ ;  /* 0x0001240011077890 */ /* 0x000fe4000fffe0ff */
[----:B---3--:R-:W-:Y:S01]  /*32b0*/  UIADD3 UR5, UPT, UPT, UR5, 0x1f, URZ ;  /* 0x0000001f05057890 */ /* 0x008fe2000fffe0ff */
[----:B-1----:R-:W1:Y:S01]  /*32c0*/  LDS R0, [UR17+0x150] ;  /* 0x00015011ff007984 */ /* 0x002e620008000800 */
[----:B------:R-:W-:Y:S02]  /*32d0*/  USHF.R.U32.HI UR6, URZ, 0x4, UR6 ;  /* 0x00000004ff067899 */ /* 0x000fe40008011606 */
[----:B------:R-:W-:Y:S02]  /*32e0*/  USHF.R.S32.HI UR4, URZ, 0x1f, UR5 ;  /* 0x0000001fff047899 */ /* 0x000fe40008011405 */
[----:B------:R-:W-:-:S02]  /*32f0*/  ULOP3.LUT UR6, UR6, 0x3fff, URZ, 0xc0, !UPT ;  /* 0x00003fff06067892 */ /* 0x000fc4000f8ec0ff */
[----:B------:R-:W-:Y:S02]  /*3300*/  ULEA.HI UR4, UR4, UR5, URZ, 0x5 ;  /* 0x0000000504047291 */ /* 0x000fe4000f8f28ff */
[----:B------:R-:W-:Y:S02]  /*3310*/  USHF.R.U32.HI UR5, URZ, 0x4, UR7 ;  /* 0x00000004ff057899 */ /* 0x000fe40008011607 */
[----:B------:R-:W-:Y:S02]  /*3320*/  USHF.R.S32.HI UR28, URZ, 0x5, UR4 ;  /* 0x00000005ff1c7899 */ /* 0x000fe40008011404 */
[----:B------:R-:W-:Y:S02]  /*3330*/  ULOP3.LUT UR5, UR5, 0x3fff, URZ, 0xc0, !UPT ;  /* 0x00003fff05057892 */ /* 0x000fe4000f8ec0ff */
[----:B------:R-:W-:Y:S02]  /*3340*/  UISETP.LT.AND UP0, UPT, UR28, 0x1, UPT ;  /* 0x000000011c00788c */ /* 0x000fe4000bf01270 */
[----:B------:R-:W-:-:S02]  /*3350*/  ULOP3.LUT UR20, UR6, 0x10000, URZ, 0xfc, !UPT ;  /* 0x0001000006147892 */ /* 0x000fc4000f8efcff */
[----:B------:R-:W-:Y:S02]  /*3360*/  USEL UR29, UR28, 0x1, !UP0 ;  /* 0x000000011c1d7887 */ /* 0x000fe4000c000000 */
[----:B------:R-:W-:Y:S02]  /*3370*/  ULOP3.LUT UR21, UR5, 0x10000, URZ, 0xfc, !UPT ;  /* 0x0001000005157892 */ /* 0x000fe4000f8efcff */
[----:B------:R-:W-:Y:S02]  /*3380*/  UIADD3 UR29, UPT, UPT, -UR29, URZ, URZ ;  /* 0x000000ff1d1d7290 */ /* 0x000fe4000fffe1ff */
[----:B----4-:R-:W-:Y:S01]  /*3390*/  UISETP.GE.AND UP4, UPT, UR8, 0x1, UPT ;  /* 0x000000010800788c */ /* 0x010fe2000bf86270 */
[----:B------:R-:W-:Y:S01]  /*33a0*/  UMOV UR24, 0x0 ;  /* 0x0000000000187882 */ /* 0x000fe20000000000 */
[----:B------:R-:W-:Y:S01]  /*33b0*/  UMOV UR25, 0x8200490 ;  /* 0x0820049000197882 */ /* 0x000fe20000000000 */
[----:B-1----:R-:W-:-:S15]  /*33c0*/  R2UR UR30, R0 ;  /* 0x00000000001e72ca */ /* 0x002fde00000e0000 */
.L_x_67:
[----:B------:R-:W-:Y:S02]  /*33d0*/  LEA R0, R10, UR17, 0x3 ;  /* 0x000000110a007c11 */ /* 0x000fe4000f8e18ff */
[----:B------:R-:W-:Y:S02]  /*33e0*/  SHF.L.U32 R5, R9, 0x1f, RZ ;  /* 0x0000001f09057819 */ /* 0x000fe400000006ff */
[----:B------:R-:W-:Y:S01]  /*33f0*/  PLOP3.LUT P0, PT, PT, PT, UP4, 0x80, 0x8 ;  /* 0x000000000008781c */ /* 0x000fe20003f0f048 */
[----:B------:R-:W-:Y:S01]  /*3400*/  VIADD R3, R0, 0xb0 ;  /* 0x000000b000037836 */ /* 0x000fe20000000000 */
[----:B-1----:R-:W1:Y:S02]  /*3410*/  SYNCS.PHASECHK.TRANS64.TRYWAIT P1, [R0+URZ+0xa0], R5 ;  /* 0x0000a005000075a7 */ /* 0x002e6400080211ff */
[----:B-1-3--:R-:W-:Y:S09]  /*3420*/  @!P1 BRA `(.L_x_61) ;  /* 0x0000006000f09947 */ /* 0x00aff20003800000 */
.L_x_156:
[----:B------:R-:W-:Y:S01]  /*3430*/  LEA R4, R10, UR17, 0x4 ;  /* 0x000000110a047c11 */ /* 0x000fe2000f8e20ff */
[----:B------:R-:W-:Y:S01]  /*3440*/  @UP4 ULEA UR4, UR14, UR17, 0x3 ;  /* 0x000000110e044291 */ /* 0x000fe2000f8e18ff */
[----:B------:R-:W-:Y:S01]  /*3450*/  PLOP3.LUT P2, PT, PT, PT, PT, 0x80, 0x8 ;  /* 0x000000000008781c */ /* 0x000fe20003f4f070 */
[----:B------:R-:W-:Y:S01]  /*3460*/  ULEA UR22, UR23, UR17, 0x3 ;  /* 0x0000001117167291 */ /* 0x000fe2000f8e18ff */
[----:B------:R-:W-:Y:S01]  /*3470*/  PRMT R3, RZ, 0x654, R3 ;  /* 0x00000654ff037816 */ /* 0x000fe20000000003 */
[----:B------:R-:W-:Y:S01]  /*3480*/  ULEA UR18, UR23, UR30, 0x7 ;  /* 0x0000001e17127291 */ /* 0x000fe2000f8e38ff */
[----:B-1----:R-:W1:Y:S01]  /*3490*/  LDS.128 R4, [R4+0x130] ;  /* 0x0001300004047984 */ /* 0x002e620000000c00 */
[----:B------:R-:W-:Y:S02]  /*34a0*/  @P0 SHF.L.U32 R2, R8, 0x1f, RZ ;  /* 0x0000001f08020819 */ /* 0x000fe400000006ff */
[----:B------:R-:W-:Y:S01]  /*34b0*/  SHF.L.U32 R0, R11, 0x1f, RZ ;  /* 0x0000001f0b007819 */ /* 0x000fe200000006ff */
[----:B------:R-:W-:Y:S01]  /*34c0*/  @!PT LDS RZ, [RZ] ;  /* 0x00000000fffff984 */ /* 0x000fe20000000800 */
[----:B------:R-:W-:Y:S01]  /*34d0*/  @!PT LDS RZ, [RZ] ;  /* 0x00000000fffff984 */ /* 0x000fe20000000800 */
[----:B------:R-:W-:Y:S01]  /*34e0*/  @!PT LDS RZ, [RZ] ;  /* 0x00000000fffff984 */ /* 0x000fe20000000800 */
[----:B------:R-:W-:Y:S01]  /*34f0*/  @!PT LDS RZ, [RZ] ;  /* 0x00000000fffff984 */ /* 0x000fe20000000800 */
[----:B------:R2:W-:Y:S06]  /*3500*/  MEMBAR.ALL.CTA ;  /* 0x0000000000007992 */ /* 0x0005ec0000008000 */
[----:B--2---:R-:W2:Y:S02]  /*3510*/  FENCE.VIEW.ASYNC.S ;  /* 0x00000000000073c6 */ /* 0x004ea40000000000 */
[----:B--2---:R2:W-:Y:S01]  /*3520*/  SYNCS.ARRIVE.TRANS64.RED.A1T0 RZ, [R3+URZ], RZ ;  /* 0x000000ff03ff79a7 */ /* 0x0045e200081004ff */
[----:B------:R2:W3:Y:S01]  /*3530*/  @P0 SYNCS.PHASECHK.TRANS64.TRYWAIT P2, [UR4], R2 ;  /* 0x00000002ff0005a7 */ /* 0x0004e20008041104 */
[----:B-1----:R-:W-:Y:S01]  /*3540*/  LOP3.LUT P1, RZ, R6, 0x1, RZ, 0xc0, !PT ;  /* 0x0000000106ff7812 */ /* 0x002fe2000782c0ff */
[----:B------:R-:W1:Y:S02]  /*3550*/  SYNCS.PHASECHK.TRANS64.TRYWAIT P0, [UR22+0xe0], R0 ;  /* 0x0000e000ff0075a7 */ /* 0x000e640008001116 */
[----:B-123--:R-:W-:Y:S10]  /*3560*/  @!P0 BRA `(.L_x_62) ;  /* 0x0000006000b48947 */ /* 0x00eff40003800000 */
.L_x_158:
[----:B------:R-:W-:Y:S01]  /*3570*/  IADD3 R10, PT, PT, R10, 0x1, RZ ;  /* 0x000000010a0a7810 */ /* 0x000fe20007ffe0ff */
[----:B------:R-:W-:Y:S06]  /*3580*/  BRA.U !UP4, `(.L_x_63) ;  /* 0x000000010c987547 */ /* 0x000fec000b800000 */
[----:B------:R-:W-:Y:S01]  /*3590*/  UPLOP3.LUT UP2, UPT, UPT, UPT, UPT, 0x40, 0x4 ;  /* 0x000000000004789c */ /* 0x000fe20003f4e870 */
[----:B------:R-:W-:Y:S01]  /*35a0*/  UMOV UR16, UR29 ;  /* 0x0000001d00107c82 */ /* 0x000fe20008000000 */
[----:B------:R-:W-:Y:S01]  /*35b0*/  UMOV UR15, UR28 ;  /* 0x0000001c000f7c82 */ /* 0x000fe20008000000 */
[----:B------:R-:W-:-:S08]  /*35c0*/  UMOV UR6, UR14 ;  /* 0x0000000e00067c82 */ /* 0x000fd00008000000 */
.L_x_66:
[----:B------:R-:W-:Y:S02]  /*35d0*/  UIADD3 UR16, UPT, UPT, UR16, 0x1, URZ ;  /* 0x0000000110107890 */ /* 0x000fe4000fffe0ff */
[----:B--2---:R-:W-:Y:S02]  /*35e0*/  ULEA UR5, UR6, UR17, 0x3 ;  /* 0x0000001106057291 */ /* 0x004fe4000f8e18ff */
[----:B------:R-:W-:Y:S01]  /*35f0*/  UISETP.NE.AND UP3, UPT, UR16, URZ, UPT ;  /* 0x000000ff1000728c */ /* 0x000fe2000bf65270 */
[----:B---3--:R-:W-:Y:S10]  /*3600*/  @P2 BRA `(.L_x_64) ;  /* 0x00000000000c2947 */ /* 0x008ff40003800000 */
[----:B-1----:R-:W-:Y:S04]  /*3610*/  SHF.L.U32 R3, R8, 0x1f, RZ ;  /* 0x0000001f08037819 */ /* 0x002fe800000006ff */
[----:B------:R-:W1:Y:S02]  /*3620*/  SYNCS.PHASECHK.TRANS64.TRYWAIT P0, [UR5], R3 ;  /* 0x00000003ff0075a7 */ /* 0x000e640008001105 */
[----:B-1----:R-:W-:Y:S05]  /*3630*/  @!P0 BRA `(.L_x_65) ;  /* 0x0000006000988947 */ /* 0x002fea0003800000 */
.L_x_64:
[----:B------:R-:W-:Y:S01]  /*3640*/  UISETP.NE.AND UP0, UPT, UR15, 0x1, UPT ;  /* 0x000000010f00788c */ /* 0x000fe2000bf05270 */
[----:B------:R-:W-:Y:S01]  /*3650*/  PLOP3.LUT P2, PT, PT, PT, PT, 0x80, 0x8 ;  /* 0x000000000008781c */ /* 0x000fe20003f4f070 */
[----:B------:R-:W-:Y:S02]  /*3660*/  UIADD3 UR4, UPT, UPT, UR6, 0x1, URZ ;  /* 0x0000000106047890 */ /* 0x000fe4000fffe0ff */
[----:B------:R-:W-:Y:S02]  /*3670*/  ULEA UR12, UR6, UR21, 0x9 ;  /* 0x00000015060c7291 */ /* 0x000fe4000f8e48ff */
[----:B------:R-:W-:Y:S01]  /*3680*/  UISETP.NE.AND UP1, UPT, UR4, 0x5, UPT ;  /* 0x000000050400788c */ /* 0x000fe2000bf25270 */
[----:B------:R-:W-:Y:S01]  /*3690*/  PLOP3.LUT P0, PT, PT, PT, UP0, 0x80, 0x8 ;  /* 0x000000000008781c */ /* 0x000fe20003f0f008 */
[----:B------:R-:W-:Y:S02]  /*36a0*/  UIADD3 UR10, UPT, UPT, UR12, 0x2, URZ ;  /* 0x000000020c0a7890 */ /* 0x000fe4000fffe0ff */
[----:B------:R-:W-:Y:S02]  /*36b0*/  USEL UR7, URZ, 0x1, UP1 ;  /* 0x00000001ff077887 */ /* 0x000fe40008800000 */
[----:B------:R-:W-:Y:S02]  /*36c0*/  USEL UR14, UR4, URZ, UP1 ;  /* 0x000000ff040e7287 */ /* 0x000fe40008800000 */
[----:B------:R-:W-:Y:S02]  /*36d0*/  UIADD3 UR15, UPT, UPT, UR15, -0x1, URZ ;  /* 0xffffffff0f0f7890 */ /* 0x000fe4000fffe0ff */
[----:B------:R-:W-:Y:S01]  /*36e0*/  @UP0 ULEA UR4, UR14, UR17, 0x3 ;  /* 0x000000110e040291 */ /* 0x000fe2000f8e18ff */
[----:B------:R-:W-:Y:S01]  /*36f0*/  LOP3.LUT R8, R8, UR7, RZ, 0x3c, !PT ;  /* 0x0000000708087c12 */ /* 0x000fe2000f8e3cff */
[----:B------:R-:W-:Y:S01]  /*3700*/  UIADD3 UR7, UPT, UPT, UR5, 0x28, URZ ;  /* 0x0000002805077890 */ /* 0x000fe2000fffe0ff */
[----:B------:R-:W-:Y:S02]  /*3710*/  UMOV UR13, 0x80004020 ;  /* 0x80004020000d7882 */ /* 0x000fe40000000000 */
[----:B-1----:R-:W-:Y:S01]  /*3720*/  @P0 SHF.L.U32 R0, R8, 0x1f, RZ ;  /* 0x0000001f08000819 */ /* 0x002fe200000006ff */
[----:B------:R-:W-:Y:S01]  /*3730*/  UMOV UR5, 0x80004020 ;  /* 0x8000402000057882 */ /* 0x000fe20000000000 */
[----:B------:R-:W-:Y:S01]  /*3740*/  UMOV UR11, 0x80004020 ;  /* 0x80004020000b7882 */ /* 0x000fe20000000000 */
[----:B------:R-:W-:Y:S01]  /*3750*/  UMOV UR9, 0x80004020 ;  /* 0x8000402000097882 */ /* 0x000fe20000000000 */
[----:B------:R2:W3:Y:S01]  /*3760*/  @P0 SYNCS.PHASECHK.TRANS64.TRYWAIT P2, [UR4], R0 ;  /* 0x00000000ff0005a7 */ /* 0x0004e20008041104 */
[----:B------:R-:W-:Y:S03]  /*3770*/  ULEA UR4, UR6, UR20, 0x9 ;  /* 0x0000001406047291 */ /* 0x000fe6000f8e48ff */
[----:B------:R-:W-:Y:S01]  /*3780*/  UMOV UR6, UR14 ;  /* 0x0000000e00067c82 */ /* 0x000fe20008000000 */
[----:B------:R-:W-:Y:S05]  /*3790*/  UIADD3 UR8, UPT, UPT, UR4, 0x2, URZ ;  /* 0x0000000204087890 */ /* 0x000fea000fffe0ff */
[----:B------:R2:W-:Y:S01]  /*37a0*/  UTCHMMA gdesc[UR4], gdesc[UR12], tmem[UR18], tmem[UR26], idesc[UR27], UP2 ;  /* 0x00ff1a0c040075ea */ /* 0x0005e20009000012 */
[----:B------:R-:W-:Y:S03]  /*37b0*/  UPLOP3.LUT UP2, UPT, UPT, UPT, UPT, 0x80, 0x8 ;  /* 0x000000000008789c */ /* 0x000fe60003f4f070 */
[----:B------:R2:W-:Y:S01]  /*37c0*/  UTCHMMA gdesc[UR8], gdesc[UR10], tmem[UR18], tmem[UR24], idesc[UR25], UPT ;  /* 0x00ff180a080075ea */ /* 0x0005e2000b800012 */
[----:B------:R2:W-:Y:S01]  /*37d0*/  UTCBAR.MULTICAST [UR7], URZ, UR19 ;  /* 0x000000ff070073e9 */ /* 0x0005e20008000813 */
[----:B------:R-:W-:Y:S06]  /*37e0*/  BRA.U UP3, `(.L_x_66) ;  /* 0xfffffffd03787547 */ /* 0x000fec000b83ffff */
.L_x_63:
[----:B--2---:R-:W-:Y:S01]  /*37f0*/  UIADD3 UR4, UPT, UPT, UR23, 0x1, URZ ;  /* 0x0000000117047890 */ /* 0x004fe2000fffe0ff */
[C---:B------:R-:W-:Y:S01]  /*3800*/  ISETP.NE.AND P0, PT, R10.reuse, 0x2, PT ;  /* 0x000000020a00780c */ /* 0x040fe20003f05270 */
[----:B------:R-:W-:Y:S02]  /*3810*/  UIADD3 UR5, UPT, UPT, UR22, 0xc0, URZ ;  /* 0x000000c016057890 */ /* 0x000fe4000fffe0ff */
[----:B------:R-:W-:Y:S01]  /*3820*/  UISETP.NE.AND UP0, UPT, UR4, 0x4, UPT ;  /* 0x000000040400788c */ /* 0x000fe2000bf05270 */
[----:B-1----:R-:W-:Y:S02]  /*3830*/  SEL R0, RZ, 0x1, P0 ;  /* 0x00000001ff007807 */ /* 0x002fe40000000000 */
[----:B------:R-:W-:Y:S01]  /*3840*/  SEL R10, R10, RZ, P0 ;  /* 0x000000ff0a0a7207 */ /* 0x000fe20000000000 */
[----:B------:R-:W-:Y:S01]  /*3850*/  USEL UR6, URZ, 0x1, UP0 ;  /* 0x00000001ff067887 */ /* 0x000fe20008000000 */
[----:B------:R-:W-:Y:S01]  /*3860*/  LOP3.LUT R9, R9, R0, RZ, 0x3c, !PT ;  /* 0x0000000009097212 */ /* 0x000fe200078e3cff */
[----:B------:R-:W-:Y:S01]  /*3870*/  USEL UR23, UR4, URZ, UP0 ;  /* 0x000000ff04177287 */ /* 0x000fe20008000000 */
[----:B------:R1:W-:Y:S03]  /*3880*/  UTCBAR [UR5], URZ ;  /* 0x000000ff050073e9 */ /* 0x0003e600080000ff */
[----:B------:R-:W-:Y:S01]  /*3890*/  LOP3.LUT R11, R11, UR6, RZ, 0x3c, !PT ;  /* 0x000000060b0b7c12 */ /* 0x000fe2000f8e3cff */
[----:B------:R-:W-:Y:S07]  /*38a0*/  @P1 BRA `(.L_x_67) ;  /* 0xfffffff800c81947 */ /* 0x000fee000383ffff */
[----:B------:R-:W2:Y:S01]  /*38b0*/  S2UR UR8, SR_CgaCtaId ;  /* 0x00000000000879c3 */ /* 0x000ea20000008800 */
[----:B------:R-:W-:Y:S01]  /*38c0*/  ELECT P0, URZ, PT ;  /* 0x0000000000ff782f */ /* 0x000fe20003800000 */
[----:B------:R-:W-:Y:S01]  /*38d0*/  IMAD.MOV.U32 R0, RZ, RZ, 0x1 ;  /* 0x00000001ff007424 */ /* 0x000fe200078e00ff */
[----:B------:R-:W-:Y:S01]  /*38e0*/  UIADD3 UR17, UPT, UPT, UR17, 0xe0, URZ ;  /* 0x000000e011117890 */ /* 0x000fe2000fffe0ff */
[----:B------:R-:W-:Y:S01]  /*38f0*/  SHF.L.U32 R3, R11, 0x1f, RZ ;  /* 0x0000001f0b037819 */ /* 0x000fe200000006ff */
[----:B------:R-:W-:-:S03]  /*3900*/  UMOV UR4, 0x40 ;  /* 0x0000004000047882 */ /* 0x000fc60000000000 */
[----:B------:R-:W-:Y:S01]  /*3910*/  UVIRTCOUNT.DEALLOC.SMPOOL 0x80 ;  /* 0x000000800000784c */ /* 0x000fe20000000000 */
[----:B--2---:R-:W-:Y:S02]  /*3920*/  ULEA UR8, UR8, UR4, 0x18 ;  /* 0x0000000408087291 */ /* 0x004fe4000f8ec0ff */
[----:B------:R-:W-:-:S07]  /*3930*/  ULEA UR4, UR23, UR17, 0x3 ;  /* 0x0000001117047291 */ /* 0x000fce000f8e18ff */
[----:B------:R2:W-:Y:S02]  /*3940*/  @P0 STS.U8 [UR8+0x1c], R0 ;  /* 0x00001c00ff000988 */ /* 0x0005e40008000008 */
[----:B------:R-:W4:Y:S02]  /*3950*/  SYNCS.PHASECHK.TRANS64.TRYWAIT P0, [UR4], R3 ;  /* 0x00000003ff0075a7 */ /* 0x000f240008001104 */
[----:B--2-4-:R-:W-:Y:S05]  /*3960*/  @!P0 BRA `(.L_x_68) ;  /* 0x0000005c00e48947 */ /* 0x014fea0003800000 */
.L_x_161:
[----:B------:R-:W-:-:S04]  /*3970*/  UIADD3 UR4, UPT, UPT, UR23, 0x1, URZ ;  /* 0x0000000117047890 */ /* 0x000fc8000fffe0ff */
[----:B------:R-:W-:-:S04]  /*3980*/  UISETP.NE.AND UP0, UPT, UR4, 0x4, UPT ;  /* 0x000000040400788c */ /* 0x000fc8000bf05270 */
[----:B------:R-:W-:Y:S02]  /*3990*/  USEL UR6, URZ, 0x1, UP0 ;  /* 0x00000001ff067887 */ /* 0x000fe40008000000 */
[----:B------:R-:W-:-:S04]  /*39a0*/  USEL UR4, UR4, URZ, UP0 ;  /* 0x000000ff04047287 */ /* 0x000fc80008000000 */
[----:B-1----:R-:W-:Y:S01]  /*39b0*/  ULEA UR5, UR4, UR17, 0x3 ;  /* 0x0000001104057291 */ /* 0x002fe2000f8e18ff */
[----:B------:R-:W-:-:S04]  /*39c0*/  LOP3.LUT R2, R11, UR6, RZ, 0x3c, !PT ;  /* 0x000000060b027c12 */ /* 0x000fc8000f8e3cff */
[----:B--2---:R-:W-:-:S04]  /*39d0*/  SHF.L.U32 R3, R2, 0x1f, RZ ;  /* 0x0000001f02037819 */ /* 0x004fc800000006ff */
[----:B------:R-:W1:Y:S02]  /*39e0*/  SYNCS.PHASECHK.TRANS64.TRYWAIT P0, [UR5], R3 ;  /* 0x00000003ff0075a7 */ /* 0x000e640008001105 */
[----:B-1----:R-:W-:Y:S05]  /*39f0*/  @!P0 BRA `(.L_x_69) ;  /* 0x0000005c00d88947 */ /* 0x002fea0003800000 */
.L_x_163:
        /* <DEDUP_REMOVED lines=9> */
.L_x_165:
[----:B------:R-:W-:-:S04]  /*3a90*/  UIADD3 UR4, UPT, UPT, UR4, 0x1, URZ ;  /* 0x0000000104047890 */ /* 0x000fc8000fffe0ff */
[----:B------:R-:W-:-:S04]  /*3aa0*/  UISETP.NE.AND UP0, UPT, UR4, 0x4, UPT ;  /* 0x000000040400788c */ /* 0x000fc8000bf05270 */
[----:B------:R-:W-:Y:S02]  /*3ab0*/  USEL UR5, URZ, 0x1, UP0 ;  /* 0x00000001ff057887 */ /* 0x000fe40008000000 */
[----:B------:R-:W-:-:S04]  /*3ac0*/  USEL UR4, UR4, URZ, UP0 ;  /* 0x000000ff04047287 */ /* 0x000fc80008000000 */
[----:B------:R-:W-:Y:S01]  /*3ad0*/  ULEA UR4, UR4, UR17, 0x3 ;  /* 0x0000001104047291 */ /* 0x000fe2000f8e18ff */
[----:B-1----:R-:W-:-:S04]  /*3ae0*/  LOP3.LUT R3, R2, UR5, RZ, 0x3c, !PT ;  /* 0x0000000502037c12 */ /* 0x002fc8000f8e3cff */
[----:B------:R-:W-:-:S04]  /*3af0*/  SHF.L.U32 R3, R3, 0x1f, RZ ;  /* 0x0000001f03037819 */ /* 0x000fc800000006ff */
[----:B------:R-:W1:Y:S02]  /*3b00*/  SYNCS.PHASECHK.TRANS64.TRYWAIT P0, [UR4], R3 ;  /* 0x00000003ff0075a7 */ /* 0x000e640008001104 */
[----:B-1----:R-:W-:Y:S05]  /*3b10*/  @!P0 BRA `(.L_x_71) ;  /* 0x0000005c00c08947 */ /* 0x002fea0003800000 */
.L_x_167:
[----:B------:R-:W-:Y:S01]  /*3b20*/  NOP ;  /* 0x0000000000007918 */ /* 0x000fe20000000000 */
[----:B-1----:R-:W1:Y:S01]  /*3b30*/  LDS R0, [UR8+0x14] ;  /* 0x00001408ff007984 */ /* 0x002e620008000800 */
[----:B------:R-:W-:Y:S01]  /*3b40*/  ULOP3.LUT UR4, UR30, 0xffff, URZ, 0xc0, !UPT ;  /* 0x0000ffff1e047892 */ /* 0x000fe2000f8ec0ff */
[----:B------:R-:W-:Y:S01]  /*3b50*/  UMOV UR5, 0xffff ;  /* 0x0000ffff00057882 */ /* 0x000fe20000000000 */
[----:B------:R-:W-:Y:S02]  /*3b60*/  UMOV UR6, 0x1 ;  /* 0x0000000100067882 */ /* 0x000fe40000000000 */
[----:B------:R-:W-:-:S04]  /*3b70*/  USHF.R.U32.HI UR4, URZ, 0x5, UR4 ;  /* 0x00000005ff047899 */ /* 0x000fc80008011604 */
[----:B------:R-:W-:Y:S02]  /*3b80*/  USHF.L.U32 UR5, UR5, UR4, URZ ;  /* 0x0000000405057299 */ /* 0x000fe400080006ff */
[----:B------:R-:W-:-:S04]  /*3b90*/  USHF.L.U32 UR4, UR6, UR4, URZ ;  /* 0x0000000406047299 */ /* 0x000fc800080006ff */
[----:B-1----:R-:W-:-:S04]  /*3ba0*/  LOP3.LUT R0, R0, UR5, RZ, 0xc0, !PT ;  /* 0x0000000500007c12 */ /* 0x002fc8000f8ec0ff */
[----:B------:R-:W-:-:S13]  /*3bb0*/  ISETP.NE.AND P0, PT, R0, UR5, PT ;  /* 0x0000000500007c0c */ /* 0x000fda000bf05270 */
[----:B------:R-:W-:Y:S05]  /*3bc0*/  @P0 BRA `(.L_x_72) ;  /* 0x0000000000580947 */ /* 0x000fea0003800000 */
[----:B------:R-:W1:Y:S02]  /*3bd0*/  LDS R0, [UR8+0x18] ;  /* 0x00001808ff007984 */ /* 0x000e640008000800 */
[----:B-1----:R-:W-:-:S04]  /*3be0*/  LOP3.LUT R0, R0, UR4, RZ, 0xc0, !PT ;  /* 0x0000000400007c12 */ /* 0x002fc8000f8ec0ff */
[----:B------:R-:W-:-:S13]  /*3bf0*/  ISETP.NE.AND P0, PT, R0, UR4, PT ;  /* 0x0000000400007c0c */ /* 0x000fda000bf05270 */
[----:B------:R-:W-:Y:S05]  /*3c00*/  @P0 BRA `(.L_x_73) ;  /* 0x00000000003c0947 */ /* 0x000fea0003800000 */
[----:B------:R-:W1:Y:S01]  /*3c10*/  S2R R2, SR_LANEID ;  /* 0x0000000000027919 */ /* 0x000e620000000000 */
[----:B------:R-:W-:Y:S01]  /*3c20*/  ULOP3.LUT UR5, URZ, UR5, URZ, 0x33, !UPT ;  /* 0x00000005ff057292 */ /* 0x000fe2000f8e33ff */
[----:B------:R-:W-:Y:S01]  /*3c30*/  LOP3.LUT R4, RZ, UR4, RZ, 0x33, !PT ;  /* 0x00000004ff047c12 */ /* 0x000fe2000f8e33ff */
[----:B------:R-:W-:Y:S02]  /*3c40*/  VOTEU.ANY UR4, UPT, PT ;  /* 0x0000000000047886 */ /* 0x000fe400038e0100 */
[----:B------:R-:W-:Y:S01]  /*3c50*/  UFLO.U32 UR4, UR4 ;  /* 0x00000004000472bd */ /* 0x000fe200080e0000 */
[----:B------:R-:W2:Y:S01]  /*3c60*/  REDUX UR6, R4 ;  /* 0x00000000040673c4 */ /* 0x000ea20000000000 */
[----:B------:R-:W-:-:S06]  /*3c70*/  IMAD.U32 R0, RZ, RZ, UR5 ;  /* 0x00000005ff007e24 */ /* 0x000fcc000f8e00ff */
[----:B------:R4:W-:Y:S01]  /*3c80*/  UTCATOMSWS.AND URZ, UR5 ;  /* 0x0000000500ff79e3 */ /* 0x0009e20008000000 */
[----:B------:R-:W3:Y:S01]  /*3c90*/  REDUX UR7, R0 ;  /* 0x00000000000773c4 */ /* 0x000ee20000000000 */
[----:B-1----:R-:W-:Y:S01]  /*3ca0*/  ISETP.EQ.U32.AND P0, PT, R2, UR4, PT ;  /* 0x0000000402007c0c */ /* 0x002fe2000bf02070 */
[----:B--2---:R-:W-:Y:S01]  /*3cb0*/  IMAD.U32 R2, RZ, RZ, UR6 ;  /* 0x00000006ff027e24 */ /* 0x004fe2000f8e00ff */
[----:B---3--:R-:W-:-:S11]  /*3cc0*/  MOV R3, UR7 ;  /* 0x0000000700037c02 */ /* 0x008fd60008000f00 */
[----:B------:R4:W-:Y:S04]  /*3cd0*/  @P0 ATOMS.AND RZ, [UR8+0x14], R3 ;  /* 0x00001403ffff098c */ /* 0x0009e8000a800008 */
[----:B------:R4:W-:Y:S01]  /*3ce0*/  @P0 ATOMS.AND RZ, [UR8+0x18], R2 ;  /* 0x00001802ffff098c */ /* 0x0009e2000a800008 */
[----:B------:R-:W-:Y:S05]  /*3cf0*/  BRA `(.L_x_74) ;  /* 0x0000000000147947 */ /* 0x000fea0003800000 */
.L_x_73:
[----:B------:R-:W-:Y:S02]  /*3d00*/  MOV R2, 0x3d20 ;  /* 0x00003d2000027802 */ /* 0x000fe40000000f00 */
[----:B---3-5:R-:W-:Y:S05]  /*3d10*/  CALL.REL.NOINC `($__internal_0_$__cuda_sm10x_tcgen05_guardrail_trap_col_being_dealloced_not_returned_by_alloc) ;  /* 0x0000006000a87944 */ /* 0x028fea0003c00000 */
[----:B------:R-:W-:Y:S05]  /*3d20*/  BRA `(.L_x_74) ;  /* 0x0000000000087947 */ /* 0x000fea0003800000 */
.L_x_72:
[----:B------:R-:W-:Y:S02]  /*3d30*/  MOV R2, 0x3d50 ;  /* 0x00003d5000027802 */ /* 0x000fe40000000f00 */
[----:B---3-5:R-:W-:Y:S05]  /*3d40*/  CALL.REL.NOINC `($__internal_2_$__cuda_sm10x_tcgen05_guardrail_trap_unallocated_columns_being_dealloced) ;  /* 0x0000006000b47944 */ /* 0x028fea0003c00000 */
.L_x_74:
[----:B------:R-:W-:Y:S01]  /*3d50*/  NOP ;  /* 0x0000000000007918 */ /* 0x000fe20000000000 */
[----:B----4-:R-:W-:Y:S05]  /*3d60*/  EXIT ;  /* 0x000000000000794d */ /* 0x010fea0003800000 */
.L_x_56:
[----:B------:R-:W-:-:S09]  /*3d70*/  UISETP.NE.OR UP0, UPT, UR17, 0x3, !UP3 ;  /* 0x000000031100788c */ /* 0x000fd2000df05670 */
[----:B------:R-:W-:Y:S05]  /*3d80*/  BRA.U UP0, `(.L_x_75) ;  /* 0x0000001100547547 */ /* 0x000fea000b800000 */
[----:B------:R-:W1:Y:S01]  /*3d90*/  LDCU UR31, c[0x0][0x370] ;  /* 0x00006e00ff1f77ac */ /* 0x000e620008000800 */
[----:B------:R-:W2:Y:S01]  /*3da0*/  LDC.64 R16, c[0x0][0x348] ;  /* 0x0000d200ff107b82 */ /* 0x000ea20000000a00 */
[----:B------:R-:W-:Y:S02]  /*3db0*/  HFMA2 R13, -RZ, RZ, 0, 0 ;  /* 0x00000000ff0d7431 */ /* 0x000fe400000001ff */
[----:B------:R-:W-:Y:S01]  /*3dc0*/  IMAD.MOV.U32 R15, RZ, RZ, 0x1 ;  /* 0x00000001ff0f7424 */ /* 0x000fe200078e00ff */
[----:B------:R-:W1:Y:S01]  /*3dd0*/  LDCU.128 UR48, c[0x0][0xb10] ;  /* 0x00016200ff3077ac */ /* 0x000e620008000c00 */
[----:B------:R-:W-:Y:S01]  /*3de0*/  IMAD.MOV.U32 R14, RZ, RZ, RZ ;  /* 0x000000ffff0e7224 */ /* 0x000fe200078e00ff */
[----:B------:R-:W-:Y:S01]  /*3df0*/  MOV R7, 0x2000 ;  /* 0x0000200000077802 */ /* 0x000fe20000000f00 */
[----:B------:R-:W3:Y:S01]  /*3e00*/  LDCU UR30, c[0x0][0x374] ;  /* 0x00006e80ff1e77ac */ /* 0x000ee20008000800 */
[----:B------:R-:W4:Y:S01]  /*3e10*/  LDC.64 R2, c[0x0][0x888] ;  /* 0x00022200ff027b82 */ /* 0x000f220000000a00 */
[----:B------:R-:W3:Y:S01]  /*3e20*/  LDCU UR15, c[0x0][0xb0c] ;  /* 0x00016180ff0f77ac */ /* 0x000ee20008000800 */
[----:B------:R-:W2:Y:S06]  /*3e30*/  LDCU UR40, c[0x0][0xb20] ;  /* 0x00016400ff2877ac */ /* 0x000eac0008000800 */
[----:B------:R-:W4:Y:S01]  /*3e40*/  LDC.64 R4, c[0x0][0x890] ;  /* 0x00022400ff047b82 */ /* 0x000f220000000a00 */
[----:B------:R-:W2:Y:S01]  /*3e50*/  LDCU UR4, c[0x0][0xb30] ;  /* 0x00016600ff0477ac */ /* 0x000ea20008000800 */
[----:B------:R-:W-:Y:S01]  /*3e60*/  UMOV UR21, 0x400 ;  /* 0x0000040000157882 */ /* 0x000fe20000000000 */
[----:B-1----:R-:W-:-:S02]  /*3e70*/  UIMAD.WIDE.U32 UR6, UR31, UR48, URZ ;  /* 0x000000301f0672a5 */ /* 0x002fc4000f8e00ff */
[----:B---3--:R-:W-:Y:S02]  /*3e80*/  UIMAD.WIDE.U32 UR8, UR30, UR51, URZ ;  /* 0x000000331e0872a5 */ /* 0x008fe4000f8e00ff */
[----:B------:R-:W-:Y:S02]  /*3e90*/  ULEA UR21, UR47, UR21, 0x18 ;  /* 0x000000152f157291 */ /* 0x000fe4000f8ec0ff */
[----:B------:R-:W-:Y:S02]  /*3ea0*/  UPLOP3.LUT UP3, UPT, UPT, UPT, UPT, 0x40, 0x4 ;  /* 0x000000000004789c */ /* 0x000fe40003f6e870 */
[----:B------:R-:W-:Y:S01]  /*3eb0*/  UIADD3 UR37, UPT, UPT, UR21, 0x68, URZ ;  /* 0x0000006815257890 */ /* 0x000fe2000fffe0ff */
[----:B------:R-:W-:Y:S01]  /*3ec0*/  UMOV UR6, UR7 ;  /* 0x0000000700067c82 */ /* 0x000fe20008000000 */
[----:B------:R-:W-:Y:S01]  /*3ed0*/  UMOV UR38, UR9 ;  /* 0x0000000900267c82 */ /* 0x000fe20008000000 */
[----:B------:R-:W-:Y:S02]  /*3ee0*/  UISETP.GE.AND UP0, UPT, UR42, 0x1, UPT ;  /* 0x000000012a00788c */ /* 0x000fe4000bf06270 */
[----:B------:R-:W-:Y:S01]  /*3ef0*/  UISETP.NE.AND UP4, UPT, UR42, 0x1, UPT ;  /* 0x000000012a00788c */ /* 0x000fe2000bf85270 */
[----:B------:R-:W1:Y:S01]  /*3f00*/  LDCU.64 UR22, c[0x0][0xb28] ;  /* 0x00016500ff1677ac */ /* 0x000e620008000a00 */
[----:B------:R-:W-:-:S02]  /*3f10*/  UISETP.NE.AND UP6, UPT, UR15, 0x1, UPT ;  /* 0x000000010f00788c */ /* 0x000fc4000bfc5270 */
[----:B------:R-:W-:Y:S02]  /*3f20*/  UISETP.NE.AND UP5, UPT, UR50, 0x1, UPT ;  /* 0x000000013200788c */ /* 0x000fe4000bfa5270 */
[----:B------:R-:W-:Y:S02]  /*3f30*/  UIADD3 UR33, UPT, UPT, UR21, 0x50, URZ ;  /* 0x0000005015217890 */ /* 0x000fe4000fffe0ff */
[----:B------:R-:W-:Y:S02]  /*3f40*/  UIADD3 UR25, UPT, UPT, UR21, 0x58, URZ ;  /* 0x0000005815197890 */ /* 0x000fe4000fffe0ff */
[----:B------:R-:W-:Y:S02]  /*3f50*/  UIADD3 UR17, UPT, UPT, UR21, 0x60, URZ ;  /* 0x0000006015117890 */ /* 0x000fe4000fffe0ff */
[----:B------:R-:W-:Y:S02]  /*3f60*/  UPRMT UR37, UR47, 0x654, UR37 ;  /* 0x000006542f257896 */ /* 0x000fe40008000025 */
[----:B------:R-:W-:-:S02]  /*3f70*/  USHF.R.U32.HI UR39, URZ, UR49, UR6 ;  /* 0x00000031ff277299 */ /* 0x000fc40008011606 */
[----:B--2---:R-:W-:Y:S02]  /*3f80*/  USHF.R.U32.HI UR38, URZ, UR40, UR38 ;  /* 0x00000028ff267299 */ /* 0x004fe40008011626 */
[----:B------:R-:W-:-:S11]  /*3f90*/  UISETP.NE.AND UP2, UPT, UR4, 0x1, UPT ;  /* 0x000000010400788c */ /* 0x000fd6000bf45270 */
.L_x_86:
[C---:B------:R-:W-:Y:S02]  /*3fa0*/  LEA R12, R14.reuse, UR21, 0x3 ;  /* 0x000000150e0c7c11 */ /* 0x040fe4000f8e18ff */
[----:B------:R-:W-:Y:S02]  /*3fb0*/  SHF.L.U32 R9, R13, 0x1f, RZ ;  /* 0x0000001f0d097819 */ /* 0x000fe400000006ff */
[----:B------:R-:W-:Y:S02]  /*3fc0*/  LEA R10, R14, UR21, 0x4 ;  /* 0x000000150e0a7c11 */ /* 0x000fe4000f8e20ff */
[----:B--2---:R-:W2:Y:S02]  /*3fd0*/  SYNCS.PHASECHK.TRANS64.TRYWAIT P0, [R12+URZ+0xa0], R9 ;  /* 0x0000a0090c0075a7 */ /* 0x004ea400080011ff */
[----:B--2---:R-:W-:Y:S05]  /*3fe0*/  @!P0 BRA `(.L_x_76) ;  /* 0x0000005800a48947 */ /* 0x004fea0003800000 */
.L_x_168:
[----:B--2---:R-:W2:Y:S01]  /*3ff0*/  LDS.128 R8, [R10+0x130] ;  /* 0x000130000a087984 */ /* 0x004ea20000000c00 */
[----:B------:R-:W-:Y:S01]  /*4000*/  UISETP.GE.AND UP0, UPT, UR42, 0x1, UPT ;  /* 0x000000012a00788c */ /* 0x000fe2000bf06270 */
[----:B------:R-:W-:Y:S01]  /*4010*/  @!PT LDS RZ, [RZ] ;  /* 0x00000000fffff984 */ /* 0x000fe20000000800 */
[----:B------:R-:W-:Y:S01]  /*4020*/  @!PT LDS RZ, [RZ] ;  /* 0x00000000fffff984 */ /* 0x000fe20000000800 */
[----:B------:R-:W-:Y:S01]  /*4030*/  @!PT LDS RZ, [RZ] ;  /* 0x00000000fffff984 */ /* 0x000fe20000000800 */
[----:B------:R-:W-:Y:S01]  /*4040*/  @!PT LDS RZ, [RZ] ;  /* 0x00000000fffff984 */ /* 0x000fe20000000800 */
[----:B------:R3:W-:Y:S06]  /*4050*/  MEMBAR.ALL.CTA ;  /* 0x0000000000007992 */ /* 0x0007ec0000008000 */
[----:B---3--:R-:W3:Y:S01]  /*4060*/  FENCE.VIEW.ASYNC.S ;  /* 0x00000000000073c6 */ /* 0x008ee20000000000 */
[----:B--2---:R-:W-:Y:S11]  /*4070*/  LOP3.LUT P0, RZ, R10, 0x1, RZ, 0xc0, !PT ;  /* 0x000000010aff7812 */ /* 0x004ff6000780c0ff */
[----:B------:R-:W-:Y:S02]  /*4080*/  @!UPT UIADD3 URZ, UPT, UPT, URZ, URZ, URZ ;  /* 0x000000fffffff290 */ /* 0x000fe4000fffe0ff */
[----:B---3--:R-:W-:Y:S01]  /*4090*/  VOTEU.ANY UP1, P0 ;  /* 0x0000000000ff7886 */ /* 0x008fe20000020100 */
[----:B------:R-:W-:Y:S11]  /*40a0*/  PLOP3.LUT P0, PT, PT, PT, UP1, 0x80, 0x8 ;  /* 0x000000000008781c */ /* 0x000ff60003f0f018 */
[----:B------:R-:W-:Y:S02]  /*40b0*/  @!UPT UIADD3 URZ, UPT, UPT, URZ, URZ, URZ ;  /* 0x000000fffffff290 */ /* 0x000fe4000fffe0ff */
[----:B------:R-:W-:Y:S02]  /*40c0*/  @P0 SHF.R.U32.HI R0, RZ, 0x10, R9 ;  /* 0x00000010ff000819 */ /* 0x000fe40000011609 */
[----:B------:R-:W-:Y:S02]  /*40d0*/  @P0 MOV R6, R8 ;  /* 0x0000000800060202 */ /* 0x000fe40000000f00 */
[----:B------:R-:W-:Y:S01]  /*40e0*/  @P0 R2UR UR4, R0 ;  /* 0x00000000000402ca */ /* 0x000fe200000e0000 */
[----:B------:R-:W-:Y:S01]  /*40f0*/  VIADD R0, R12, 0xb0 ;  /* 0x000000b00c007836 */ /* 0x000fe20000000000 */
[----:B------:R-:W-:Y:S02]  /*4100*/  @P0 LOP3.LUT R8, R9, 0xffff, RZ, 0xc0, !PT ;  /* 0x0000ffff09080812 */ /* 0x000fe400078ec0ff */
[----:B------:R-:W-:Y:S02]  /*4110*/  @P0 R2UR UR6, R6 ;  /* 0x00000000060602ca */ /* 0x000fe400000e0000 */
[----:B------:R-:W-:Y:S02]  /*4120*/  PRMT R0, RZ, 0x654, R0 ;  /* 0x00000654ff007816 */ /* 0x000fe40000000000 */
[----:B------:R-:W-:Y:S02]  /*4130*/  @P0 R2UR UR5, R8 ;  /* 0x00000000080502ca */ /* 0x000fe400000e0000 */
[----:B------:R2:W-:Y:S03]  /*4140*/  SYNCS.ARRIVE.TRANS64.RED.A1T0 RZ, [R0+URZ], RZ ;  /* 0x000000ff00ff79a7 */ /* 0x0005e600081004ff */
[----:B------:R-:W-:Y:S04]  /*4150*/  @UP1 UMOV UR29, UR4 ;  /* 0x00000004001d1c82 */ /* 0x000fe80008000000 */
[----:B------:R-:W-:Y:S04]  /*4160*/  @UP1 UMOV UR14, UR6 ;  /* 0x00000006000e1c82 */ /* 0x000fe80008000000 */
[----:B------:R-:W-:Y:S01]  /*4170*/  @UP1 UMOV UR13, UR5 ;  /* 0x00000005000d1c82 */ /* 0x000fe20008000000 */
[----:B------:R-:W-:Y:S05]  /*4180*/  BRA.U !UP0, `(.L_x_77) ;  /* 0x0000000108a47547 */ /* 0x000fea000b800000 */
[----:B------:R-:W-:Y:S02]  /*4190*/  UIMAD.WIDE.U32 UR18, UR13, UR51, URZ ;  /* 0x000000330d1272a5 */ /* 0x000fe4000f8e00ff */
[----:B------:R-:W-:Y:S02]  /*41a0*/  UIMAD.WIDE.U32 UR26, UR14, UR48, URZ ;  /* 0x000000300e1a72a5 */ /* 0x000fe4000f8e00ff */
[----:B------:R-:W-:Y:S02]  /*41b0*/  USEL UR4, UR30, UR38, !UP5 ;  /* 0x000000261e047287 */ /* 0x000fe4000e800000 */
[----:B------:R-:W-:Y:S02]  /*41c0*/  USEL UR7, UR31, UR39, !UP6 ;  /* 0x000000271f077287 */ /* 0x000fe4000f000000 */
[----:B-1----:R-:W-:Y:S02]  /*41d0*/  UIMAD.WIDE.U32 UR8, UR4, UR22, URZ ;  /* 0x00000016040872a5 */ /* 0x002fe4000f8e00ff */
[----:B------:R-:W-:Y:S01]  /*41e0*/  UIMAD.WIDE.U32 UR10, UR7, UR22, URZ ;  /* 0x00000016070a72a5 */ /* 0x000fe2000f8e00ff */
[----:B------:R-:W-:Y:S02]  /*41f0*/  UMOV UR5, UR19 ;  /* 0x0000001300057c82 */ /* 0x000fe40008000000 */
[----:B------:R-:W-:Y:S03]  /*4200*/  USHF.R.U32.HI UR6, URZ, UR40, UR5 ;  /* 0x00000028ff067299 */ /* 0x000fe60008011605 */
[----:B------:R-:W-:Y:S01]  /*4210*/  UMOV UR5, UR27 ;  /* 0x0000001b00057c82 */ /* 0x000fe20008000000 */
[----:B------:R-:W-:Y:S02]  /*4220*/  USEL UR6, UR13, UR6, !UP5 ;  /* 0x000000060d067287 */ /* 0x000fe4000e800000 */
[----:B------:R-:W-:Y:S03]  /*4230*/  USHF.R.U32.HI UR12, URZ, UR49, UR5 ;  /* 0x00000031ff0c7299 */ /* 0x000fe60008011605 */
[----:B------:R-:W-:Y:S02]  /*4240*/  UMOV UR5, UR9 ;  /* 0x0000000900057c82 */ /* 0x000fe40008000000 */
[----:B------:R-:W-:Y:S03]  /*4250*/  @UP4 USHF.R.U32.HI UR4, URZ, UR23, UR5 ;  /* 0x00000017ff044299 */ /* 0x000fe60008011605 */
[----:B------:R-:W-:Y:S01]  /*4260*/  UMOV UR5, UR11 ;  /* 0x0000000b00057c82 */ /* 0x000fe20008000000 */
[----:B------:R-:W-:Y:S02]  /*4270*/  UIMAD UR4, UR42, UR4, URZ ;  /* 0x000000042a0472a4 */ /* 0x000fe4000f8e02ff */
[----:B------:R-:W-:Y:S02]  /*4280*/  @UP4 USHF.R.U32.HI UR7, URZ, UR23, UR5 ;  /* 0x00000017ff074299 */ /* 0x000fe40008011605 */
[----:B------:R-:W-:Y:S02]  /*4290*/  UIMAD.WIDE.U32 UR10, UR6, UR22, URZ ;  /* 0x00000016060a72a5 */ /* 0x000fe4000f8e00ff */
[----:B------:R-:W-:Y:S02]  /*42a0*/  USEL UR5, UR14, UR12, !UP6 ;  /* 0x0000000c0e057287 */ /* 0x000fe4000f000000 */
[----:B------:R-:W-:Y:S02]  /*42b0*/  UIMAD UR8, UR42, UR7, URZ ;  /* 0x000000072a0872a4 */ /* 0x000fe4000f8e02ff */
[----:B------:R-:W-:Y:S03]  /*42c0*/  UISETP.GE.AND UP0, UPT, UR6, UR4, UPT ;  /* 0x000000040600728c */ /* 0x000fe6000bf06270 */
[----:B------:R-:W-:Y:S01]  /*42d0*/  UMOV UR4, UR11 ;  /* 0x0000000b00047c82 */ /* 0x000fe20008000000 */
[----:B------:R-:W-:Y:S02]  /*42e0*/  UISETP.GE.OR UP0, UPT, UR5, UR8, UP0 ;  /* 0x000000080500728c */ /* 0x000fe40008706670 */
[----:B------:R-:W-:Y:S02]  /*42f0*/  USHF.R.U32.HI UR4, URZ, UR23, UR4 ;  /* 0x00000017ff047299 */ /* 0x000fe40008011604 */
[----:B------:R-:W-:Y:S02]  /*4300*/  UIMAD.WIDE.U32 UR8, UR5, UR22, URZ ;  /* 0x00000016050872a5 */ /* 0x000fe4000f8e00ff */
[----:B------:R-:W-:Y:S04]  /*4310*/  USEL UR10, UR6, UR4, !UP4 ;  /* 0x00000004060a7287 */ /* 0x000fe8000e000000 */
[----:B------:R-:W-:Y:S01]  /*4320*/  UIADD3 UR11, UPT, UPT, -UR10, URZ, URZ ;  /* 0x000000ff0a0b7290 */ /* 0x000fe2000fffe1ff */
[----:B------:R-:W-:Y:S02]  /*4330*/  @!UP0 UMOV UR4, UR9 ;  /* 0x0000000900048c82 */ /* 0x000fe40008000000 */
[----:B------:R-:W-:Y:S02]  /*4340*/  @!UP0 USHF.R.U32.HI UR4, URZ, UR23, UR4 ;  /* 0x00000017ff048299 */ /* 0x000fe40008011604 */
[----:B------:R-:W-:Y:S02]  /*4350*/  UIMAD UR8, UR42, UR11, UR6 ;  /* 0x0000000b2a0872a4 */ /* 0x000fe4000f8e0206 */
[----:B------:R-:W-:Y:S04]  /*4360*/  @!UP0 USEL UR4, UR5, UR4, !UP4 ;  /* 0x0000000405048287 */ /* 0x000fe8000e000000 */
[----:B------:R-:W-:Y:S02]  /*4370*/  @!UP0 UIMAD UR8, UR7, UR8, UR4 ;  /* 0x00000008070882a4 */ /* 0x000fe4000f8e0204 */
[----:B------:R-:W-:Y:S02]  /*4380*/  @!UP0 UIADD3 UR9, UPT, UPT, UR10, -UR4, URZ ;  /* 0x800000040a098290 */ /* 0x000fe4000fffe0ff */
[----:B------:R-:W-:Y:S02]  /*4390*/  UIADD3 UR4, UPT, UPT, -UR5, URZ, URZ ;  /* 0x000000ff05047290 */ /* 0x000fe4000fffe1ff */
[----:B------:R-:W-:Y:S02]  /*43a0*/  UIADD3 UR7, UPT, UPT, -UR6, URZ, URZ ;  /* 0x000000ff06077290 */ /* 0x000fe4000fffe1ff */
[----:B------:R-:W-:Y:S02]  /*43b0*/  @!UP0 UIMAD UR6, UR9, UR42, UR5 ;  /* 0x0000002a090682a4 */ /* 0x000fe4000f8e0205 */
[----:B------:R-:W-:Y:S02]  /*43c0*/  UIMAD UR14, UR15, UR4, UR14 ;  /* 0x000000040f0e72a4 */ /* 0x000fe4000f8e020e */
[----:B------:R-:W-:Y:S01]  /*43d0*/  UIMAD UR13, UR50, UR7, UR13 ;  /* 0x00000007320d72a4 */ /* 0x000fe2000f8e020d */
[----:B------:R-:W-:Y:S02]  /*43e0*/  @!UP0 UMOV UR5, UR8 ;  /* 0x0000000800058c82 */ /* 0x000fe40008000000 */
[----:B------:R-:W-:Y:S02]  /*43f0*/  UIMAD UR14, UR5, UR15, UR14 ;  /* 0x0000000f050e72a4 */ /* 0x000fe4000f8e020e */
[----:B------:R-:W-:Y:S11]  /*4400*/  UIMAD UR13, UR6, UR50, UR13 ;  /* 0x00000032060d72a4 */ /* 0x000ff6000f8e020d */
[----:B------:R-:W-:Y:S01]  /*4410*/  @!UPT UIADD3 URZ, UPT, UPT, URZ, URZ, URZ ;  /* 0x000000fffffff290 */ /* 0x000fe2000fffe0ff */
.L_x_77:
[----:B------:R-:W3:Y:S01]  /*4420*/  @!UP2 LDCU.128 UR8, c[0x0][0xb10] ;  /* 0x00016200ff08a7ac */ /* 0x000ee20008000c00 */
[C---:B----4-:R-:W-:Y:S02]  /*4430*/  ISETP.NE.U32.AND P1, PT, R4.reuse, RZ, PT ;  /* 0x000000ff0400720c */ /* 0x050fe40003f25070 */
[----:B------:R-:W-:Y:S02]  /*4440*/  ISETP.NE.U32.AND P0, PT, R4, RZ, PT ;  /* 0x000000ff0400720c */ /* 0x000fe40003f05070 */
[C---:B------:R-:W-:Y:S02]  /*4450*/  ISETP.NE.AND.EX P1, PT, R5.reuse, RZ, PT, P1 ;  /* 0x000000ff0500720c */ /* 0x040fe40003f25310 */
[----:B------:R-:W-:Y:S01]  /*4460*/  ISETP.NE.AND.EX P0, PT, R5, RZ, PT, P0 ;  /* 0x000000ff0500720c */ /* 0x000fe20003f05300 */
[----:B------:R-:W4:Y:S01]  /*4470*/  @!UP2 LDCU UR5, c[0x0][0xb0c] ;  /* 0x00016180ff05a7ac */ /* 0x000f220008000800 */
[----:B------:R-:W-:Y:S01]  /*4480*/  SHF.L.U32 R9, R15, 0x1f, RZ ;  /* 0x0000001f0f097819 */ /* 0x000fe200000006ff */
[----:B------:R-:W-:Y:S02]  /*4490*/  USHF.L.U32 UR35, UR16, 0x7, URZ ;  /* 0x0000000710237899 */ /* 0x000fe400080006ff */
[----:B------:R-:W-:Y:S02]  /*44a0*/  USHF.L.U32 UR34, UR20, 0x7, URZ ;  /* 0x0000000714227899 */ /* 0x000fe400080006ff */
[----:B---3--:R-:W-:Y:S07]  /*44b0*/  UIMAD.WIDE.U32 UR6, UR14, UR8, URZ ;  /* 0x000000080e0672a5 */ /* 0x008fee000f8e00ff */
[----:B------:R-:W-:Y:S01]  /*44c0*/  @!UP2 UMOV UR4, UR7 ;  /* 0x000000070004ac82 */ /* 0x000fe20008000000 */
[----:B----4-:R-:W-:Y:S02]  /*44d0*/  @!UP2 UISETP.NE.AND UP0, UPT, UR5, 0x1, UPT ;  /* 0x000000010500a88c */ /* 0x010fe4000bf05270 */
[----:B------:R-:W-:Y:S02]  /*44e0*/  @!UP2 USHF.R.U32.HI UR4, URZ, UR9, UR4 ;  /* 0x00000009ff04a299 */ /* 0x000fe40008011604 */
[----:B------:R-:W-:Y:S02]  /*44f0*/  UIMAD.WIDE.U32 UR6, UR13, UR11, URZ ;  /* 0x0000000b0d0672a5 */ /* 0x000fe4000f8e00ff */
[----:B------:R-:W-:Y:S02]  /*4500*/  @!UP2 USEL UR8, UR14, UR4, !UP0 ;  /* 0x000000040e08a287 */ /* 0x000fe4000c000000 */
[----:B------:R-:W-:Y:S03]  /*4510*/  @!UP2 UISETP.NE.AND UP0, UPT, UR10, 0x1, UPT ;  /* 0x000000010a00a88c */ /* 0x000fe6000bf05270 */
[----:B------:R-:W-:Y:S02]  /*4520*/  @!UP2 UMOV UR6, UR7 ;  /* 0x000000070006ac82 */ /* 0x000fe40008000000 */
[----:B------:R-:W3:Y:S02]  /*4530*/  @!UP2 LDCU UR4, c[0x0][0xb20] ;  /* 0x00016400ff04a7ac */ /* 0x000ee40008000800 */
[----:B---3--:R-:W-:Y:S04]  /*4540*/  @!UP2 USHF.R.U32.HI UR6, URZ, UR4, UR6 ;  /* 0x00000004ff06a299 */ /* 0x008fe80008011606 */
[----:B------:R-:W-:Y:S04]  /*4550*/  @!UP2 USEL UR6, UR13, UR6, !UP0 ;  /* 0x000000060d06a287 */ /* 0x000fe8000c000000 */
[----:B------:R-:W-:Y:S02]  /*4560*/  @!UP2 UIADD3 UR4, UPT, UPT, -UR8, UR6, URZ ;  /* 0x000000060804a290 */ /* 0x000fe4000fffe1ff */
[----:B------:R-:W-:Y:S02]  /*4570*/  @!UP2 UIADD3 UR6, UPT, UPT, UR8, -UR6, URZ ;  /* 0x800000060806a290 */ /* 0x000fe4000fffe0ff */
[----:B------:R-:W-:Y:S02]  /*4580*/  @!UP2 UIMAD UR14, UR4, UR5, UR14 ;  /* 0x00000005040ea2a4 */ /* 0x000fe4000f8e020e */
[----:B------:R-:W-:Y:S01]  /*4590*/  @!UP2 UIMAD UR13, UR6, UR10, UR13 ;  /* 0x0000000a060da2a4 */ /* 0x000fe2000f8e020d */
[----:B------:R-:W-:Y:S11]  /*45a0*/  BRA.U UP3, `(.L_x_78) ;  /* 0x0000000103107547 */ /* 0x000ff6000b800000 */
[----:B--2---:R-:W-:Y:S04]  /*45b0*/  MOV R0, UR43 ;  /* 0x0000002b00007c02 */ /* 0x004fe80008000f00 */
[----:B------:R-:W-:Y:S04]  /*45c0*/  SHF.L.U32 R11, R0, 0x1f, RZ ;  /* 0x0000001f000b7819 */ /* 0x000fe800000006ff */
[----:B------:R-:W2:Y:S02]  /*45d0*/  SYNCS.PHASECHK.TRANS64.TRYWAIT P2, [UR21+0x98], R11 ;  /* 0x0000980bff0075a7 */ /* 0x000ea40008041115 */
[----:B--2---:R-:W-:Y:S05]  /*45e0*/  @!P2 BRA `(.L_x_79) ;  /* 0x000000540038a947 */ /* 0x004fea0003800000 */
.L_x_78:
[----:B------:R-:W-:Y:S05]  /*45f0*/  @!P1 BRA `(.L_x_80) ;  /* 0x0000000000309947 */ /* 0x000fea0003800000 */
[----:B------:R-:W-:Y:S01]  /*4600*/  ISETP.NE.U32.AND P1, PT, R2, RZ, PT ;  /* 0x000000ff0200720c */ /* 0x000fe20003f25070 */
[----:B------:R-:W3:Y:S01]  /*4610*/  LDCU.64 UR4, c[0x0][0x358] ;  /* 0x00006b00ff0477ac */ /* 0x000ee20008000a00 */
[----:B------:R-:W-:Y:S02]  /*4620*/  IMAD.MOV.U32 R80, RZ, RZ, 0x1 ;  /* 0x00000001ff507424 */ /* 0x000fe400078e00ff */
[----:B------:R-:W-:Y:S11]  /*4630*/  ISETP.NE.AND.EX P1, PT, R3, RZ, PT, P1 ;  /* 0x000000ff0300720c */ /* 0x000ff60003f25310 */
[----:B------:R-:W-:Y:S02]  /*4640*/  @!UPT UIADD3 URZ, UPT, UPT, URZ, URZ, URZ ;  /* 0x000000fffffff290 */ /* 0x000fe4000fffe0ff */
[----:B--2---:R-:W2:Y:S01]  /*4650*/  @P1 LDC.64 R10, c[0x0][0x888] ;  /* 0x00022200ff0a1b82 */ /* 0x004ea20000000a00 */
[----:B------:R-:W-:Y:S04]  /*4660*/  @P1 IMAD R0, R4, UR36, RZ ;  /* 0x0000002404001c24 */ /* 0x000fe8000f8e02ff */
[----:B--2---:R-:W-:Y:S04]  /*4670*/  @P1 IMAD.WIDE R10, R0, 0x4, R10 ;  /* 0x00000004000a1825 */ /* 0x004fe800078e020a */
[----:B------:R-:W-:Y:S01]  /*4680*/  HFMA2 R0, -RZ, RZ, 0, 5.9604644775390625e-08 ;  /* 0x00000001ff007431 */ /* 0x000fe200000001ff */
[----:B---3-5:R3:W5:Y:S04]  /*4690*/  @P1 LDG.E R41, desc[UR4][R10.64] ;  /* 0x000000040a291981 */ /* 0x028768000c1e1900 */
[----:B------:R-:W-:Y:S01]  /*46a0*/  @!P1 PRMT R80, R0, 0x7610, R80 ;  /* 0x0000761000509816 */ /* 0x000fe20000000050 */
[----:B---3--:R-:W4:Y:S06]  /*46b0*/  @!P1 LDC R41, c[0x0][0x880] ;  /* 0x00022000ff299b82 */ /* 0x008f2c0000000800 */
.L_x_80:
[----:B----45:R-:W-:Y:S01]  /*46c0*/  @!P0 FSETP.EQ.AND P1, PT, R41, RZ, PT ;  /* 0x000000ff2900820b */ /* 0x030fe20003f22000 */
[----:B------:R-:W-:Y:S01]  /*46d0*/  @!UPT UIADD3 URZ, UPT, UPT, URZ, URZ, URZ ;  /* 0x000000fffffff290 */ /* 0x000fe2000fffe0ff */
[----:B------:R-:W-:Y:S11]  /*46e0*/  @!P0 BRA `(.L_x_81) ;  /* 0x0000000000188947 */ /* 0x000ff60003800000 */
[----:B------:R-:W-:Y:S02]  /*46f0*/  LOP3.LUT P0, RZ, R80, 0xff, RZ, 0xc0, !PT ;  /* 0x000000ff50ff7812 */ /* 0x000fe4000780c0ff */
[----:B------:R-:W-:Y:S04]  /*4700*/  ISETP.NE.U32.AND P1, PT, R2, RZ, PT ;  /* 0x000000ff0200720c */ /* 0x000fe80003f25070 */
[----:B------:R-:W-:Y:S04]  /*4710*/  ISETP.NE.AND.EX P1, PT, R3, RZ, PT, P1 ;  /* 0x000000ff0300720c */ /* 0x000fe80003f25310 */
[----:B------:R-:W-:Y:S03]  /*4720*/  PLOP3.LUT P1, PT, P1, PT, PT, 0x8, 0x80 ;  /* 0x000000000080781c */ /* 0x000fe60000f2e170 */
[----:B------:R-:W-:Y:S11]  /*4730*/  @P0 FSETP.EQ.AND P1, PT, R41, RZ, PT ;  /* 0x000000ff2900020b */ /* 0x000ff60003f22000 */
[----:B------:R-:W-:Y:S02]  /*4740*/  @!UPT UIADD3 URZ, UPT, UPT, URZ, URZ, URZ ;  /* 0x000000fffffff290 */ /* 0x000fe4000fffe0ff */
.L_x_81:
[----:B------:R-:W3:Y:S01]  /*4750*/  SYNCS.PHASECHK.TRANS64.TRYWAIT P2, [UR21+0x70], R9 ;  /* 0x00007009ff0075a7 */ /* 0x000ee20008041115 */
[----:B------:R-:W-:Y:S04]  /*4760*/  ELECT P0, URZ, PT ;  /* 0x0000000000ff782f */ /* 0x000fe80003800000 */
[----:B------:R-:W-:Y:S11]  /*4770*/  PLOP3.LUT P1, PT, P1, P0, PT, 0xf2, 0x2f ;  /* 0x00000000002f781c */ /* 0x000ff60000f21e72 */
[----:B------:R-:W-:Y:S02]  /*4780*/  @!UPT UIADD3 URZ, UPT, UPT, URZ, URZ, URZ ;  /* 0x000000fffffff290 */ /* 0x000fe4000fffe0ff */
[----:B------:R-:W-:Y:S05]  /*4790*/  @!P1 IADD3 R8, P0, PT, R16, 0x580, RZ ;  /* 0x0000058010089810 */ /* 0x000fea0007f1e0ff */
[----:B------:R-:W-:Y:S01]  /*47a0*/  @!P1 IMAD.X R6, RZ, RZ, R17, P0 ;  /* 0x000000ffff069224 */ /* 0x000fe200000e0611 */
[----:B---3--:R-:W-:Y:S07]  /*47b0*/  @!P2 BRA `(.L_x_82) ;  /* 0x0000005000dca947 */ /* 0x008fee0003800000 */
.L_x_171:
[----:B------:R-:W-:Y:S01]  /*47c0*/  @!P1 R2UR UR5, R8 ;  /* 0x00000000080592ca */ /* 0x000fe200000e0000 */
[----:B------:R-:W-:Y:S01]  /*47d0*/  VOTEU.ALL UP0, P1 ;  /* 0x0000000000ff7886 */ /* 0x000fe20000800000 */
[----:B------:R-:W-:Y:S01]  /*47e0*/  @!P1 R2UR UR4, R6 ;  /* 0x00000000060492ca */ /* 0x000fe200000e0000 */
[----:B--2---:R-:W-:Y:S01]  /*47f0*/  @!P1 IMAD.MOV.U32 R0, RZ, RZ, 0x2000 ;  /* 0x00002000ff009424 */ /* 0x004fe200078e00ff */
[----:B------:R-:W-:Y:S01]  /*4800*/  UMOV UR8, 0x0 ;  /* 0x0000000000087882 */ /* 0x000fe20000000000 */
[----:B------:R-:W-:Y:S01]  /*4810*/  UMOV UR9, 0x10000000 ;  /* 0x1000000000097882 */ /* 0x000fe20000000000 */
[----:B------:R-:W-:Y:S01]  /*4820*/  @!UP0 UIADD3 UR32, UPT, UPT, UR21, 0x200, URZ ;  /* 0x0000020015208890 */ /* 0x000fe2000fffe0ff */
[----:B------:R-:W-:Y:S01]  /*4830*/  @!P1 IADD3 R8, P0, PT, R16, 0x580, RZ ;  /* 0x0000058010089810 */ /* 0x000fe20007f1e0ff */
[----:B------:R-:W-:Y:S01]  /*4840*/  VOTEU.ALL UP0, P1 ;  /* 0x0000000000ff7886 */ /* 0x000fe20000800000 */
[----:B------:R-:W-:Y:S03]  /*4850*/  UPRMT UR6, UR47, 0x654, UR33 ;  /* 0x000006542f067896 */ /* 0x000fe60008000021 */
[----:B------:R-:W-:Y:S02]  /*4860*/  @!P1 IMAD.X R6, RZ, RZ, R17, P0 ;  /* 0x000000ffff069224 */ /* 0x000fe400000e0611 */
[----:B------:R-:W-:Y:S02]  /*4870*/  IMAD.U32 R10, RZ, RZ, UR5 ;  /* 0x00000005ff0a7e24 */ /* 0x000fe4000f8e00ff */
[----:B------:R-:W-:Y:S03]  /*4880*/  IMAD.U32 R11, RZ, RZ, UR4 ;  /* 0x00000004ff0b7e24 */ /* 0x000fe6000f8e00ff */
[----:B------:R-:W-:Y:S02]  /*4890*/  @!P1 R2UR UR4, R10 ;  /* 0x000000000a0492ca */ /* 0x000fe400000e0000 */
[----:B------:R-:W-:Y:S11]  /*48a0*/  @!P1 R2UR UR5, R11 ;  /* 0x000000000b0592ca */ /* 0x000ff600000e0000 */
[----:B------:R-:W-:Y:S02]  /*48b0*/  @!UPT UIADD3 URZ, UPT, UPT, URZ, URZ, URZ ;  /* 0x000000fffffff290 */ /* 0x000fe4000fffe0ff */
[----:B------:R2:W-:Y:S01]  /*48c0*/  @!UP0 UTMALDG.3D [UR32], [UR4], desc[UR8] ;  /* 0x00000820040085b4 */ /* 0x0005e20008011000 */
[----:B------:R2:W-:Y:S01]  /*48d0*/  @!P1 SYNCS.ARRIVE.TRANS64.RED.A0TR RZ, [UR21+0x50], R0 ;  /* 0x00005000ffff99a7 */ /* 0x0005e20008300415 */
[----:B------:R-:W-:Y:S01]  /*48e0*/  SYNCS.ARRIVE.TRANS64.RED.A1T0 RZ, [UR6], RZ ;  /* 0x000000ffffff79a7 */ /* 0x000fe20008100406 */
[----:B------:R-:W3:Y:S02]  /*48f0*/  SYNCS.PHASECHK.TRANS64.TRYWAIT P2, [UR21+0x78], R9 ;  /* 0x00007809ff0075a7 */ /* 0x000ee40008041115 */
[----:B--23--:R-:W-:Y:S05]  /*4900*/  @!P2 BRA `(.L_x_83) ;  /* 0x0000005000a0a947 */ /* 0x00cfea0003800000 */
.L_x_173:
        /* <DEDUP_REMOVED lines=8> */
[----:B------:R-:W-:Y:S01]  /*4990*/  @!UP0 UIADD3 UR24, UPT, UPT, UR21, 0x2200, URZ ;  /* 0x0000220015188890 */ /* 0x000fe2000fffe0ff */
[----:B------:R-:W-:Y:S01]  /*49a0*/  VOTEU.ALL UP0, P1 ;  /* 0x0000000000ff7886 */ /* 0x000fe20000800000 */
[----:B------:R-:W-:Y:S01]  /*49b0*/  UMOV UR27, UR35 ;  /* 0x00000023001b7c82 */ /* 0x000fe20008000000 */
[----:B------:R-:W-:Y:S02]  /*49c0*/  UMOV UR28, UR36 ;  /* 0x00000024001c7c82 */ /* 0x000fe40008000000 */
[----:B------:R-:W-:Y:S01]  /*49d0*/  IMAD.U32 R10, RZ, RZ, UR5 ;  /* 0x00000005ff0a7e24 */ /* 0x000fe2000f8e00ff */
[----:B------:R-:W-:Y:S01]  /*49e0*/  UPRMT UR6, UR47, 0x654, UR25 ;  /* 0x000006542f067896 */ /* 0x000fe20008000019 */
[----:B------:R-:W-:Y:S02]  /*49f0*/  IMAD.U32 R11, RZ, RZ, UR4 ;  /* 0x00000004ff0b7e24 */ /* 0x000fe4000f8e00ff */
[----:B------:R-:W-:Y:S01]  /*4a00*/  @!P1 IMAD.X R6, RZ, RZ, R17, P0 ;  /* 0x000000ffff069224 */ /* 0x000fe200000e0611 */
        /* <DEDUP_REMOVED lines=8> */
.L_x_175:
[----:B------:R-:W-:Y:S01]  /*4a90*/  @!P1 R2UR UR5, R8 ;  /* 0x00000000080592ca */ /* 0x000fe200000e0000 */
[----:B------:R-:W-:Y:S01]  /*4aa0*/  VOTEU.ALL UP0, P1 ;  /* 0x0000000000ff7886 */ /* 0x000fe20000800000 */
[----:B------:R-:W-:Y:S01]  /*4ab0*/  @!P1 R2UR UR4, R6 ;  /* 0x00000000060492ca */ /* 0x000fe200000e0000 */
[----:B--2---:R-:W-:Y:S01]  /*4ac0*/  @!P1 IMAD.MOV.U32 R0, RZ, RZ, 0x2000 ;  /* 0x00002000ff009424 */ /* 0x004fe200078e00ff */
[----:B------:R-:W-:Y:S01]  /*4ad0*/  UMOV UR8, 0x0 ;  /* 0x0000000000087882 */ /* 0x000fe20000000000 */
[----:B------:R-:W-:Y:S01]  /*4ae0*/  UMOV UR9, 0x10000000 ;  /* 0x1000000000097882 */ /* 0x000fe20000000000 */
[----:B------:R-:W-:Y:S01]  /*4af0*/  @!UP0 UIADD3 UR18, UPT, UPT, UR34, 0x40, URZ ;  /* 0x0000004022128890 */ /* 0x000fe2000fffe0ff */
[----:B------:R-:W-:Y:S01]  /*4b00*/  VIADD R14, R14, 0x1 ;  /* 0x000000010e0e7836 */ /* 0x000fe20000000000 */
[----:B------:R-:W-:Y:S01]  /*4b10*/  @!UP0 UIADD3 UR16, UPT, UPT, UR21, 0x4200, URZ ;  /* 0x0000420015108890 */ /* 0x000fe2000fffe0ff */
[----:B------:R-:W-:Y:S01]  /*4b20*/  VOTEU.ALL UP0, P1 ;  /* 0x0000000000ff7886 */ /* 0x000fe20000800000 */
[----:B------:R-:W-:Y:S01]  /*4b30*/  UMOV UR19, UR35 ;  /* 0x0000002300137c82 */ /* 0x000fe20008000000 */
[----:B------:R-:W-:Y:S02]  /*4b40*/  UMOV UR20, UR36 ;  /* 0x0000002400147c82 */ /* 0x000fe40008000000 */
[----:B------:R-:W-:Y:S01]  /*4b50*/  IMAD.U32 R10, RZ, RZ, UR5 ;  /* 0x00000005ff0a7e24 */ /* 0x000fe2000f8e00ff */
[----:B------:R-:W-:Y:S01]  /*4b60*/  UPRMT UR6, UR47, 0x654, UR17 ;  /* 0x000006542f067896 */ /* 0x000fe20008000011 */
        /* <DEDUP_REMOVED lines=9> */
.L_x_177:
[----:B------:R-:W-:Y:S01]  /*4c00*/  @!P1 IADD3 R6, P0, PT, R16, 0x580, RZ ;  /* 0x0000058010069810 */ /* 0x000fe20007f1e0ff */
[----:B------:R-:W-:Y:S01]  /*4c10*/  VOTEU.ALL UP0, P1 ;  /* 0x0000000000ff7886 */ /* 0x000fe20000800000 */
[----:B------:R-:W-:Y:S01]  /*4c20*/  UMOV UR6, 0x0 ;  /* 0x0000000000067882 */ /* 0x000fe20000000000 */
[----:B------:R-:W-:Y:S01]  /*4c30*/  UMOV UR7, 0x10000000 ;  /* 0x1000000000077882 */ /* 0x000fe20000000000 */
[----:B------:R-:W-:Y:S01]  /*4c40*/  @!P1 R2UR UR5, R6 ;  /* 0x00000000060592ca */ /* 0x000fe200000e0000 */
[----:B--2---:R-:W-:Y:S01]  /*4c50*/  @!P1 IMAD.X R0, RZ, RZ, R17, P0 ;  /* 0x000000ffff009224 */ /* 0x004fe200000e0611 */
[----:B------:R-:W-:Y:S01]  /*4c60*/  @!UP0 UIADD3 UR10, UPT, UPT, UR34, 0x60, URZ ;  /* 0x00000060220a8890 */ /* 0x000fe2000fffe0ff */
[----:B------:R-:W-:Y:S01]  /*4c70*/  R2UR UR16, R82 ;  /* 0x00000000521072ca */ /* 0x000fe200000e0000 */
[----:B------:R-:W-:Y:S01]  /*4c80*/  @!UP0 UIADD3 UR8, UPT, UPT, UR21, 0x6200, URZ ;  /* 0x0000620015088890 */ /* 0x000fe2000fffe0ff */
[----:B------:R-:W-:Y:S01]  /*4c90*/  ISETP.NE.AND P0, PT, R14, 0x2, PT ;  /* 0x000000020e00780c */ /* 0x000fe20003f05270 */
[----:B------:R-:W-:Y:S01]  /*4ca0*/  @!UP0 UIADD3 UR9, UPT, UPT, UR21, 0x68, URZ ;  /* 0x0000006815098890 */ /* 0x000fe2000fffe0ff */
[----:B------:R-:W-:Y:S01]  /*4cb0*/  @!P1 R2UR UR4, R0 ;  /* 0x00000000000492ca */ /* 0x000fe200000e0000 */
[----:B------:R-:W-:Y:S01]  /*4cc0*/  VOTEU.ALL UP0, P1 ;  /* 0x0000000000ff7886 */ /* 0x000fe20000800000 */
[----:B------:R-:W-:Y:S01]  /*4cd0*/  UMOV UR11, UR35 ;  /* 0x00000023000b7c82 */ /* 0x000fe20008000000 */
[----:B------:R-:W-:Y:S01]  /*4ce0*/  UMOV UR12, UR36 ;  /* 0x00000024000c7c82 */ /* 0x000fe20008000000 */
[----:B------:R-:W-:Y:S01]  /*4cf0*/  SEL R0, RZ, 0x1, P0 ;  /* 0x00000001ff007807 */ /* 0x000fe20000000000 */
[----:B------:R-:W-:Y:S01]  /*4d00*/  UIADD3 UR20, UPT, UPT, UR13, UR63, URZ ;  /* 0x0000003f0d147290 */ /* 0x000fe2000fffe0ff */
[----:B------:R-:W-:Y:S01]  /*4d10*/  IMAD.U32 R8, RZ, RZ, UR5 ;  /* 0x00000005ff087e24 */ /* 0x000fe2000f8e00ff */
[----:B------:R-:W-:Y:S01]  /*4d20*/  LOP3.LUT R15, R15, 0x1, RZ, 0x3c, !PT ;  /* 0x000000010f0f7812 */ /* 0x000fe200078e3cff */
[----:B------:R-:W-:Y:S01]  /*4d30*/  UPLOP3.LUT UP3, UPT, UPT, UPT, UPT, 0x80, 0x8 ;  /* 0x000000000008789c */ /* 0x000fe20003f6f070 */
[----:B------:R-:W-:Y:S01]  /*4d40*/  LOP3.LUT R13, R13, R0, RZ, 0x3c, !PT ;  /* 0x000000000d0d7212 */ /* 0x000fe200078e3cff */
[----:B------:R-:W-:Y:S01]  /*4d50*/  UIADD3 UR16, UPT, UPT, UR14, UR16, URZ ;  /* 0x000000100e107290 */ /* 0x000fe2000fffe0ff */
[----:B------:R-:W-:Y:S01]  /*4d60*/  SEL R14, R14, RZ, P0 ;  /* 0x000000ff0e0e7207 */ /* 0x000fe20000000000 */
[----:B------:R-:W-:Y:S01]  /*4d70*/  UMOV UR36, UR29 ;  /* 0x0000001d00247c82 */ /* 0x000fe20008000000 */
[----:B------:R-:W-:Y:S01]  /*4d80*/  IMAD.U32 R9, RZ, RZ, UR4 ;  /* 0x00000004ff097e24 */ /* 0x000fe2000f8e00ff */
[----:B------:R-:W-:Y:S04]  /*4d90*/  @!P1 R2UR UR4, R8 ;  /* 0x00000000080492ca */ /* 0x000fe800000e0000 */
[----:B------:R-:W-:Y:S11]  /*4da0*/  @!P1 R2UR UR5, R9 ;  /* 0x00000000090592ca */ /* 0x000ff600000e0000 */
[----:B------:R-:W-:Y:S02]  /*4db0*/  @!UPT UIADD3 URZ, UPT, UPT, URZ, URZ, URZ ;  /* 0x000000fffffff290 */ /* 0x000fe4000fffe0ff */
[----:B------:R2:W-:Y:S01]  /*4dc0*/  @!UP0 UTMALDG.3D [UR8], [UR4], desc[UR6] ;  /* 0x00000608040085b4 */ /* 0x0005e20008011000 */
[----:B------:R2:W-:Y:S01]  /*4dd0*/  @!P1 SYNCS.ARRIVE.TRANS64.RED.A0TR RZ, [UR21+0x68], R7 ;  /* 0x00006807ffff99a7 */ /* 0x0005e20008300415 */
[----:B------:R-:W-:Y:S01]  /*4de0*/  SYNCS.ARRIVE.TRANS64.RED.A1T0 RZ, [UR37], RZ ;  /* 0x000000ffffff79a7 */ /* 0x000fe20008100425 */
[----:B------:R-:W-:Y:S05]  /*4df0*/  BRA.U UP1, `(.L_x_86) ;  /* 0xfffffff101687547 */ /* 0x000fea000b83ffff */
[----:B------:R-:W-:-:S04]  /*4e00*/  SHF.L.U32 R3, R15, 0x1f, RZ ;  /* 0x0000001f0f037819 */ /* 0x000fc800000006ff */
[----:B------:R-:W3:Y:S02]  /*4e10*/  SYNCS.PHASECHK.TRANS64.TRYWAIT P0, [UR21+0x70], R3 ;  /* 0x00007003ff0075a7 */ /* 0x000ee40008001115 */
[----:B---3--:R-:W-:Y:S05]  /*4e20*/  @!P0 BRA `(.L_x_87) ;  /* 0x0000004c00a08947 */ /* 0x008fea0003800000 */
.L_x_179:
[----:B------:R-:W4:Y:S02]  /*4e30*/  SYNCS.PHASECHK.TRANS64.TRYWAIT P0, [UR21+0x78], R3 ;  /* 0x00007803ff0075a7 */ /* 0x000f240008001115 */
[----:B----4-:R-:W-:Y:S05]  /*4e40*/  @!P0 BRA `(.L_x_88) ;  /* 0x0000004c00b08947 */ /* 0x010fea0003800000 */
.L_x_181:
[----:B------:R-:W4:Y:S02]  /*4e50*/  SYNCS.PHASECHK.TRANS64.TRYWAIT P0, [UR21+0x80], R3 ;  /* 0x00008003ff0075a7 */ /* 0x000f240008001115 */
[----:B----4-:R-:W-:Y:S05]  /*4e60*/  @!P0 BRA `(.L_x_89) ;  /* 0x0000004c00c08947 */ /* 0x010fea0003800000 */
.L_x_183:
[----:B---3--:R-:W-:-:S07]  /*4e70*/  MOV R0, UR21 ;  /* 0x0000001500007c02 */ /* 0x008fce0008000f00 */
.L_x_90:
[----:B---3--:R-:W-:-:S04]  /*4e80*/  SHF.L.U32 R3, R15, 0x1f, RZ ;  /* 0x0000001f0f037819 */ /* 0x008fc800000006ff */
[----:B------:R3:W4:Y:S03]  /*4e90*/  SYNCS.PHASECHK.TRANS64.TRYWAIT P0, [R0+URZ+0x88], R3 ;  /* 0x00008803000075a7 */ /* 0x00072600080011ff */
[----:B----4-:R-:W-:Y:S05]  /*4ea0*/  @!P0 NANOSLEEP.SYNCS 0x989680 ;  /* 0x009896800000895d */ /* 0x010fea0003900000 */
[----:B------:R-:W4:Y:S02]  /*4eb0*/  @!P0 SYNCS.PHASECHK.TRANS64 P0, [R0+URZ+0x88], R3 ;  /* 0x00008803000085a7 */ /* 0x000f2400080010ff */
[----:B-12-4-:R-:W-:Y:S05]  /*4ec0*/  @P0 EXIT ;  /* 0x000000000000094d */ /* 0x016fea0003800000 */
[----:B------:R-:W-:Y:S05]  /*4ed0*/  BRA `(.L_x_90) ;  /* 0xfffffffc00e87947 */ /* 0x000fea000383ffff */
.L_x_75:
[----:B------:R-:W-:-:S06]  /*4ee0*/  UISETP.GE.AND UP0, UPT, UR17, 0x4, UPT ;  /* 0x000000041100788c */ /* 0x000fcc000bf06270 */
[----:B------:R-:W-:-:S13]  /*4ef0*/  PLOP3.LUT P0, PT, PT, PT, UP0, 0x80, 0x8 ;  /* 0x000000000008781c */ /* 0x000fda0003f0f008 */
[----:B------:R-:W-:Y:S05]  /*4f00*/  @!P0 EXIT ;  /* 0x000000000000894d */ /* 0x000fea0003800000 */
[----:B------:R-:W-:Y:S01]  /*4f10*/  BAR.SYNC.DEFER_BLOCKING 0x6, 0xa0 ;  /* 0x0182800000007b1d */ /* 0x000fe20000010000 */
[C---:B------:R-:W-:Y:S01]  /*4f20*/  IMAD.SHL.U32 R2, R94.reuse, 0x20, RZ ;  /* 0x000000205e027824 */ /* 0x040fe200078e00ff */
[C---:B------:R-:W-:Y:S01]  /*4f30*/  SHF.L.U32 R37, R94.reuse, 0x10, RZ ;  /* 0x000000105e257819 */ /* 0x040fe200000006ff */
[C---:B------:R-:W-:Y:S01]  /*4f40*/  IMAD.SHL.U32 R93, R94.reuse, 0x4, RZ ;  /* 0x000000045e5d7824 */ /* 0x040fe200078e00ff */
[----:B------:R-:W-:Y:S01]  /*4f50*/  LOP3.LUT R95, R94, 0x60, RZ, 0xc0, !PT ;  /* 0x000000605e5f7812 */ /* 0x000fe200078ec0ff */
[----:B------:R-:W-:Y:S01]  /*4f60*/  HFMA2 R86, -RZ, RZ, 0, 0 ;  /* 0x00000000ff567431 */ /* 0x000fe200000001ff */
[----:B------:R-:W-:Y:S02]  /*4f70*/  UMOV UR44, 0x400 ;  /* 0x00000400002c7882 */ /* 0x000fe40000000000 */
[----:B------:R-:W1:Y:S01]  /*4f80*/  LDC.64 R78, c[0x0][0x8b0] ;  /* 0x00022c00ff4e7b82 */ /* 0x000e620000000a00 */
[----:B------:R-:W-:Y:S01]  /*4f90*/  ULEA UR44, UR47, UR44, 0x18 ;  /* 0x0000002c2f2c7291 */ /* 0x000fe2000f8ec0ff */
[----:B------:R-:W-:Y:S01]  /*4fa0*/  LOP3.LUT R6, R2, 0xc0, RZ, 0xc0, !PT ;  /* 0x000000c002067812 */ /* 0x000fe200078ec0ff */
[----:B------:R-:W2:Y:S01]  /*4fb0*/  LDCU.64 UR6, c[0x0][0x890] ;  /* 0x00011200ff0677ac */ /* 0x000ea20008000a00 */
[----:B------:R-:W-:Y:S01]  /*4fc0*/  LOP3.LUT R92, R94, 0x2, RZ, 0xc0, !PT ;  /* 0x000000025e5c7812 */ /* 0x000fe200078ec0ff */
[----:B------:R-:W-:Y:S01]  /*4fd0*/  IMAD.MOV.U32 R90, RZ, RZ, 0x1 ;  /* 0x00000001ff5a7424 */ /* 0x000fe200078e00ff */
[----:B------:R-:W-:Y:S01]  /*4fe0*/  LOP3.LUT R93, R6, 0x18, R93, 0xf8, !PT ;  /* 0x00000018065d7812 */ /* 0x000fe200078ef85d */
[----:B------:R-:W-:Y:S01]  /*4ff0*/  UIADD3 UR4, UPT, UPT, UR44, 0x200, URZ ;  /* 0x000002002c047890 */ /* 0x000fe2000fffe0ff */
[----:B------:R-:W3:Y:S01]  /*5000*/  LDC.64 R76, c[0x0][0x8a8] ;  /* 0x00022a00ff4c7b82 */ /* 0x000ee20000000a00 */
[----:B------:R-:W-:Y:S01]  /*5010*/  LOP3.LUT R37, R37, 0x600000, RZ, 0xc0, !PT ;  /* 0x0060000025257812 */ /* 0x000fe200078ec0ff */
[----:B------:R-:W-:Y:S01]  /*5020*/  IMAD.MOV.U32 R36, RZ, RZ, RZ ;  /* 0x000000ffff247224 */ /* 0x000fe200078e00ff */
[----:B------:R-:W-:-:S02]  /*5030*/  LOP3.LUT R93, R93, 0xf20, R2, 0xf8, !PT ;  /* 0x00000f205d5d7812 */ /* 0x000fc400078ef802 */
[----:B------:R-:W-:Y:S01]  /*5040*/  CS2R R88, SRZ ;  /* 0x0000000000587805 */ /* 0x000fe2000001ff00 */
[----:B------:R-:W-:Y:S01]  /*5050*/  IMAD.U32 R84, RZ, RZ, UR4 ;  /* 0x00000004ff547e24 */ /* 0x000fe2000f8e00ff */
[----:B------:R-:W-:Y:S01]  /*5060*/  LOP3.LUT R94, R94, 0x4, RZ, 0xc0, !PT ;  /* 0x000000045e5e7812 */ /* 0x000fe200078ec0ff */
[----:B------:R-:W4:Y:S01]  /*5070*/  LDCU UR60, c[0x0][0x370] ;  /* 0x00006e00ff3c77ac */ /* 0x000f220008000800 */
[----:B------:R-:W4:Y:S02]  /*5080*/  LDS R0, [UR44+0x150] ;  /* 0x0001502cff007984 */ /* 0x000f240008000800 */
[----:B------:R-:W-:Y:S01]  /*5090*/  LEA R93, R93, R84, 0x1 ;  /* 0x000000545d5d7211 */ /* 0x000fe200078e08ff */
[----:B------:R-:W1:Y:S01]  /*50a0*/  LDCU UR43, c[0x0][0xb0c] ;  /* 0x00016180ff2b77ac */ /* 0x000e620008000800 */
[----:B--2---:R-:W-:Y:S01]  /*50b0*/  IMAD.U32 R97, RZ, RZ, UR6 ;  /* 0x00000006ff617e24 */ /* 0x004fe2000f8e00ff */
[----:B------:R-:W-:Y:S02]  /*50c0*/  MOV R96, UR7 ;  /* 0x0000000700607c02 */ /* 0x000fe40008000f00 */
[--C-:B------:R-:W-:Y:S01]  /*50d0*/  IMAD R92, R92, -0x10, R93.reuse ;  /* 0xfffffff05c5c7824 */ /* 0x100fe200078e025d */
[----:B------:R-:W2:Y:S01]  /*50e0*/  LDCU UR39, c[0x0][0xb30] ;  /* 0x00016600ff2777ac */ /* 0x000ea20008000800 */
[----:B------:R-:W-:Y:S01]  /*50f0*/  IMAD R91, R94, -0x10, R93 ;  /* 0xfffffff05e5b7824 */ /* 0x000fe200078e025d */
[----:B------:R-:W1:Y:S01]  /*5100*/  LDCU.64 UR54, c[0x0][0x888] ;  /* 0x00011100ff3677ac */ /* 0x000e620008000a00 */
[----:B------:R-:W1:Y:S01]  /*5110*/  LDCU.64 UR40, c[0x0][0xb28] ;  /* 0x00016500ff2877ac */ /* 0x000e620008000a00 */
[----:B------:R-:W1:Y:S01]  /*5120*/  LDCU.128 UR56, c[0x0][0xb10] ;  /* 0x00016200ff3877ac */ /* 0x000e620008000c00 */
[----:B------:R-:W1:Y:S01]  /*5130*/  LDCU UR53, c[0x0][0x374] ;  /* 0x00006e80ff3577ac */ /* 0x000e620008000800 */
[----:B------:R-:W-:Y:S01]  /*5140*/  UMOV UR52, URZ ;  /* 0x000000ff00347c82 */ /* 0x000fe20008000000 */
[----:B------:R-:W-:Y:S01]  /*5150*/  UMOV UR46, URZ ;  /* 0x000000ff002e7c82 */ /* 0x000fe20008000000 */
[----:B-1234-:R-:W-:-:S07]  /*5160*/  IMAD.IADD R37, R0, 0x1, R37 ;  /* 0x0000000100257824 */ /* 0x01efce00078e0225 */
.L_x_134:
[----:B------:R-:W-:Y:S02]  /*5170*/  LEA R3, R86, UR44, 0x3 ;  /* 0x0000002c56037c11 */ /* 0x000fe4000f8e18ff */
[----:B------:R-:W-:Y:S02]  /*5180*/  SHF.L.U32 R0, R88, 0x1f, RZ ;  /* 0x0000001f58007819 */ /* 0x000fe400000006ff */
[----:B------:R-:W-:Y:S02]  /*5190*/  LEA R5, R86, UR44, 0x4 ;  /* 0x0000002c56057c11 */ /* 0x000fe4000f8e20ff */
[----:B-1----:R-:W1:Y:S02]  /*51a0*/  SYNCS.PHASECHK.TRANS64.TRYWAIT P0, [R3+URZ+0xa0], R0 ;  /* 0x0000a000030075a7 */ /* 0x002e6400080011ff */
[----:B-12---:R-:W-:Y:S05]  /*51b0*/  @!P0 BRA `(.L_x_91) ;  /* 0x0000004c00048947 */ /* 0x006fea0003800000 */
.L_x_184:
        /* <DEDUP_REMOVED lines=11> */
[----:B------:R-:W-:Y:S01]  /*5270*/  PLOP3.LUT P0, PT, PT, PT, UP1, 0x80, 0x8 ;  /* 0x000000000008781c */ /* 0x000fe20003f0f018 */
[----:B------:R-:W-:Y:S11]  /*5280*/  UP2UR UR62, UPR, URZ, 0x2 ;  /* 0x00000002ff3e7883 */ /* 0x000ff60008000000 */
[----:B------:R-:W-:Y:S01]  /*5290*/  @!UPT UIADD3 URZ, UPT, UPT, URZ, URZ, URZ ;  /* 0x000000fffffff290 */ /* 0x000fe2000fffe0ff */
[----:B-1----:R-:W-:Y:S02]  /*52a0*/  @P0 SHF.R.U32.HI R0, RZ, 0x10, R5 ;  /* 0x00000010ff000819 */ /* 0x002fe40000011605 */
        /* <DEDUP_REMOVED lines=12> */
[----:B------:R-:W2:Y:S01]  /*5370*/  LDCU UR12, c[0x0][0xb20] ;  /* 0x00016400ff0c77ac */ /* 0x000ea20008000800 */
[----:B------:R-:W-:Y:S02]  /*5380*/  UIMAD.WIDE.U32 UR4, UR53, UR59, URZ ;  /* 0x0000003b350472a5 */ /* 0x000fe4000f8e00ff */
[----:B------:R-:W-:Y:S02]  /*5390*/  UIMAD.WIDE.U32 UR6, UR60, UR56, URZ ;  /* 0x000000383c0672a5 */ /* 0x000fe4000f8e00ff */
[----:B------:R-:W-:Y:S02]  /*53a0*/  UISETP.NE.AND UP0, UPT, UR58, 0x1, UPT ;  /* 0x000000013a00788c */ /* 0x000fe4000bf05270 */
[----:B------:R-:W-:Y:S02]  /*53b0*/  UIMAD.WIDE.U32 UR8, UR37, UR59, URZ ;  /* 0x0000003b250872a5 */ /* 0x000fe4000f8e00ff */
[----:B------:R-:W-:Y:S02]  /*53c0*/  UIMAD.WIDE.U32 UR10, UR38, UR56, URZ ;  /* 0x00000038260a72a5 */ /* 0x000fe4000f8e00ff */
[----:B------:R-:W-:Y:S02]  /*53d0*/  UISETP.NE.AND UP1, UPT, UR43, 0x1, UPT ;  /* 0x000000012b00788c */ /* 0x000fe4000bf25270 */
[----:B------:R-:W-:Y:S01]  /*53e0*/  UISETP.NE.AND UP2, UPT, UR42, 0x1, UPT ;  /* 0x000000012a00788c */ /* 0x000fe2000bf45270 */
[----:B------:R-:W-:Y:S02]  /*53f0*/  UMOV UR4, UR5 ;  /* 0x0000000500047c82 */ /* 0x000fe40008000000 */
[----:B--2---:R-:W-:Y:S03]  /*5400*/  USHF.R.U32.HI UR5, URZ, UR12, UR4 ;  /* 0x0000000cff057299 */ /* 0x004fe60008011604 */
[----:B------:R-:W-:Y:S02]  /*5410*/  UMOV UR4, UR7 ;  /* 0x0000000700047c82 */ /* 0x000fe40008000000 */
[----:B------:R-:W-:Y:S02]  /*5420*/  USHF.R.U32.HI UR7, URZ, UR57, UR4 ;  /* 0x00000039ff077299 */ /* 0x000fe40008011604 */
[----:B------:R-:W-:Y:S02]  /*5430*/  USEL UR4, UR53, UR5, !UP0 ;  /* 0x0000000535047287 */ /* 0x000fe4000c000000 */
[----:B------:R-:W-:Y:S01]  /*5440*/  USEL UR7, UR60, UR7, !UP1 ;  /* 0x000000073c077287 */ /* 0x000fe2000c800000 */
[----:B------:R-:W-:Y:S01]  /*5450*/  UMOV UR5, UR9 ;  /* 0x0000000900057c82 */ /* 0x000fe20008000000 */
[----:B------:R-:W-:Y:S02]  /*5460*/  UIMAD.WIDE.U32 UR8, UR4, UR40, URZ ;  /* 0x00000028040872a5 */ /* 0x000fe4000f8e00ff */
[----:B------:R-:W-:Y:S03]  /*5470*/  USHF.R.U32.HI UR6, URZ, UR12, UR5 ;  /* 0x0000000cff067299 */ /* 0x000fe60008011605 */
[----:B------:R-:W-:Y:S01]  /*5480*/  UMOV UR5, UR11 ;  /* 0x0000000b00057c82 */ /* 0x000fe20008000000 */
[----:B------:R-:W-:Y:S02]  /*5490*/  UIMAD.WIDE.U32 UR10, UR7, UR40, URZ ;  /* 0x00000028070a72a5 */ /* 0x000fe4000f8e00ff */
[----:B------:R-:W-:Y:S02]  /*54a0*/  USHF.R.U32.HI UR12, URZ, UR57, UR5 ;  /* 0x00000039ff0c7299 */ /* 0x000fe40008011605 */
[----:B------:R-:W-:Y:S01]  /*54b0*/  USEL UR6, UR37, UR6, !UP0 ;  /* 0x0000000625067287 */ /* 0x000fe2000c000000 */
[----:B------:R-:W-:Y:S02]  /*54c0*/  UMOV UR5, UR9 ;  /* 0x0000000900057c82 */ /* 0x000fe40008000000 */
[----:B------:R-:W-:Y:S01]  /*54d0*/  UMOV UR10, UR11 ;  /* 0x0000000b000a7c82 */ /* 0x000fe20008000000 */
[----:B------:R-:W-:Y:S02]  /*54e0*/  @UP2 USHF.R.U32.HI UR4, URZ, UR41, UR5 ;  /* 0x00000029ff042299 */ /* 0x000fe40008011605 */
[----:B------:R-:W-:Y:S02]  /*54f0*/  @UP2 USHF.R.U32.HI UR7, URZ, UR41, UR10 ;  /* 0x00000029ff072299 */ /* 0x000fe4000801160a */
[----:B------:R-:W-:Y:S02]  /*5500*/  UIMAD UR4, UR42, UR4, URZ ;  /* 0x000000042a0472a4 */ /* 0x000fe4000f8e02ff */
        /* <DEDUP_REMOVED lines=8> */
[----:B------:R-:W-:Y:S02]  /*5590*/  USEL UR11, UR6, UR4, !UP2 ;  /* 0x00000004060b7287 */ /* 0x000fe4000d000000 */
[----:B------:R-:W-:Y:S02]  /*55a0*/  UIADD3 UR8, UPT, UPT, -UR5, URZ, URZ ;  /* 0x000000ff05087290 */ /* 0x000fe4000fffe1ff */
[----:B------:R-:W-:Y:S01]  /*55b0*/  UIADD3 UR10, UPT, UPT, -UR11, URZ, URZ ;  /* 0x000000ff0b0a7290 */ /* 0x000fe2000fffe1ff */
[----:B------:R-:W-:Y:S01]  /*55c0*/  @!UP0 UMOV UR4, UR9 ;  /* 0x0000000900048c82 */ /* 0x000fe20008000000 */
[----:B------:R-:W-:Y:S02]  /*55d0*/  UIADD3 UR9, UPT, UPT, -UR6, URZ, URZ ;  /* 0x000000ff06097290 */ /* 0x000fe4000fffe1ff */
[----:B------:R-:W-:Y:S02]  /*55e0*/  @!UP0 USHF.R.U32.HI UR4, URZ, UR41, UR4 ;  /* 0x00000029ff048299 */ /* 0x000fe40008011604 */
[----:B------:R-:W-:Y:S02]  /*55f0*/  UIMAD UR10, UR42, UR10, UR6 ;  /* 0x0000000a2a0a72a4 */ /* 0x000fe4000f8e0206 */
[----:B------:R-:W-:Y:S04]  /*5600*/  @!UP0 USEL UR4, UR5, UR4, !UP2 ;  /* 0x0000000405048287 */ /* 0x000fe8000d000000 */
[----:B------:R-:W-:Y:S02]  /*5610*/  @!UP0 UIMAD UR10, UR7, UR10, UR4 ;  /* 0x0000000a070a82a4 */ /* 0x000fe4000f8e0204 */
[----:B------:R-:W-:Y:S02]  /*5620*/  @!UP0 UIADD3 UR11, UPT, UPT, UR11, -UR4, URZ ;  /* 0x800000040b0b8290 */ /* 0x000fe4000fffe0ff */
[----:B------:R-:W-:Y:S02]  /*5630*/  UIMAD UR7, UR43, UR8, UR38 ;  /* 0x000000082b0772a4 */ /* 0x000fe4000f8e0226 */
[----:B------:R-:W-:Y:S02]  /*5640*/  @!UP0 UIMAD UR6, UR11, UR42, UR5 ;  /* 0x0000002a0b0682a4 */ /* 0x000fe4000f8e0205 */
[----:B------:R-:W-:Y:S01]  /*5650*/  UIMAD UR4, UR58, UR9, UR37 ;  /* 0x000000093a0472a4 */ /* 0x000fe2000f8e0225 */
[----:B------:R-:W-:Y:S02]  /*5660*/  @!UP0 UMOV UR5, UR10 ;  /* 0x0000000a00058c82 */ /* 0x000fe40008000000 */
[----:B------:R-:W-:Y:S02]  /*5670*/  UIMAD UR38, UR5, UR43, UR7 ;  /* 0x0000002b052672a4 */ /* 0x000fe4000f8e0207 */
[----:B------:R-:W-:Y:S11]  /*5680*/  UIMAD UR37, UR6, UR58, UR4 ;  /* 0x0000003a062572a4 */ /* 0x000ff6000f8e0204 */
[----:B------:R-:W-:Y:S01]  /*5690*/  @!UPT UIADD3 URZ, UPT, UPT, URZ, URZ, URZ ;  /* 0x000000fffffff290 */ /* 0x000fe2000fffe0ff */
.L_x_92:
[----:B------:R-:W-:Y:S01]  /*56a0*/  UISETP.NE.AND UP0, UPT, UR39, 0x1, UPT ;  /* 0x000000012700788c */ /* 0x000fe2000bf05270 */
[----:B------:R-:W-:Y:S01]  /*56b0*/  LOP3.LUT P0, RZ, R84, 0x1b0, RZ, 0xc0, !PT ;  /* 0x000001b054ff7812 */ /* 0x000fe2000780c0ff */
[----:B------:R-:W-:Y:S01]  /*56c0*/  USHF.L.U32 UR50, UR16, 0x7, URZ ;  /* 0x0000000710327899 */ /* 0x000fe200080006ff */
[----:B------:R-:W-:Y:S01]  /*56d0*/  BSSY.RECONVERGENT B6, `(.L_x_93) ;  /* 0x0000034000067945 */ /* 0x000fe20003800200 */
[----:B------:R-:W-:Y:S01]  /*56e0*/  USHF.L.U32 UR49, UR20, 0x7, URZ ;  /* 0x0000000714317899 */ /* 0x000fe200080006ff */
[----:B------:R-:W-:Y:S06]  /*56f0*/  IADD3 R86, PT, PT, R86, 0x1, RZ ;  /* 0x0000000156567810 */ /* 0x000fec0007ffe0ff */
[----:B------:R-:W2:Y:S01]  /*5700*/  @!UP0 LDCU.128 UR12, c[0x0][0xb10] ;  /* 0x00016200ff0c87ac */ /* 0x000ea20008000c00 */
[----:B------:R-:W3:Y:S01]  /*5710*/  @!UP0 LDCU UR5, c[0x0][0xb0c] ;  /* 0x00016180ff0587ac */ /* 0x000ee20008000800 */
[----:B------:R-:W4:Y:S01]  /*5720*/  @!UP0 LDCU UR10, c[0x0][0xb20] ;  /* 0x00016400ff0a87ac */ /* 0x000f220008000800 */
[----:B--2---:R-:W-:Y:S02]  /*5730*/  UIMAD.WIDE.U32 UR8, UR38, UR12, URZ ;  /* 0x0000000c260872a5 */ /* 0x004fe4000f8e00ff */
[----:B------:R-:W-:Y:S02]  /*5740*/  UIMAD.WIDE.U32 UR6, UR37, UR15, URZ ;  /* 0x0000000f250672a5 */ /* 0x000fe4000f8e00ff */
[----:B------:R-:W-:Y:S03]  /*5750*/  @!UP0 UISETP.NE.AND UP1, UPT, UR14, 0x1, UPT ;  /* 0x000000010e00888c */ /* 0x000fe6000bf25270 */
[----:B------:R-:W-:Y:S01]  /*5760*/  @!UP0 UMOV UR4, UR9 ;  /* 0x0000000900048c82 */ /* 0x000fe20008000000 */
[----:B---3--:R-:W-:Y:S02]  /*5770*/  @!UP0 UISETP.NE.AND UP2, UPT, UR5, 0x1, UPT ;  /* 0x000000010500888c */ /* 0x008fe4000bf45270 */
[----:B------:R-:W-:Y:S01]  /*5780*/  @!UP0 USHF.R.U32.HI UR4, URZ, UR13, UR4 ;  /* 0x0000000dff048299 */ /* 0x000fe20008011604 */
[----:B------:R-:W-:Y:S02]  /*5790*/  @!UP0 UMOV UR6, UR7 ;  /* 0x0000000700068c82 */ /* 0x000fe40008000000 */
[----:B----4-:R-:W-:Y:S02]  /*57a0*/  @!UP0 USHF.R.U32.HI UR6, URZ, UR10, UR6 ;  /* 0x0000000aff068299 */ /* 0x010fe40008011606 */
[----:B------:R-:W-:Y:S02]  /*57b0*/  @!UP0 USEL UR7, UR38, UR4, !UP2 ;  /* 0x0000000426078287 */ /* 0x000fe4000d000000 */
[----:B------:R-:W-:Y:S04]  /*57c0*/  @!UP0 USEL UR6, UR37, UR6, !UP1 ;  /* 0x0000000625068287 */ /* 0x000fe8000c800000 */
[----:B------:R-:W-:Y:S02]  /*57d0*/  @!UP0 UIADD3 UR4, UPT, UPT, -UR7, UR6, URZ ;  /* 0x0000000607048290 */ /* 0x000fe4000fffe1ff */
[----:B------:R-:W-:Y:S02]  /*57e0*/  @!UP0 UIADD3 UR6, UPT, UPT, UR7, -UR6, URZ ;  /* 0x8000000607068290 */ /* 0x000fe4000fffe0ff */
[----:B------:R-:W-:Y:S02]  /*57f0*/  @!UP0 UIMAD UR38, UR4, UR5, UR38 ;  /* 0x00000005042682a4 */ /* 0x000fe4000f8e0226 */
[----:B------:R-:W-:Y:S01]  /*5800*/  @!UP0 UIMAD UR37, UR6, UR14, UR37 ;  /* 0x0000000e062582a4 */ /* 0x000fe2000f8e0225 */
[----:B------:R-:W-:Y:S11]  /*5810*/  @!P0 BRA `(.L_x_94) ;  /* 0x00000000007c8947 */ /* 0x000ff60003800000 */
[----:B------:R-:W2:Y:S01]  /*5820*/  LDCU.64 UR8, c[0x4][0x80] ;  /* 0x01001000ff0877ac */ /* 0x000ea20008000a00 */
[----:B------:R-:W-:Y:S01]  /*5830*/  MOV R2, 0x0 ;  /* 0x0000000000027802 */ /* 0x000fe20000000f00 */
[----:B------:R-:W-:Y:S02]  /*5840*/  HFMA2 R12, -RZ, RZ, 0, 5.9604644775390625e-08 ;  /* 0x00000001ff0c7431 */ /* 0x000fe400000001ff */
[----:B------:R-:W-:Y:S01]  /*5850*/  IMAD.MOV.U32 R8, RZ, RZ, 0x70 ;  /* 0x00000070ff087424 */ /* 0x000fe200078e00ff */
[----:B------:R3:W4:Y:S01]  /*5860*/  LDC.64 R14, c[0x4][R2] ;  /* 0x01000000020e7b82 */ /* 0x0007220000000a00 */
[----:B------:R-:W1:Y:S01]  /*5870*/  LDCU.64 UR6, c[0x4][0x88] ;  /* 0x01001100ff0677ac */ /* 0x000e620008000a00 */
[----:B------:R-:W-:Y:S01]  /*5880*/  IMAD.MOV.U32 R13, RZ, RZ, RZ ;  /* 0x000000ffff0d7224 */ /* 0x000fe200078e00ff */
[----:B------:R-:W1:Y:S01]  /*5890*/  LDCU.64 UR4, c[0x4][0x8] ;  /* 0x01000100ff0477ac */ /* 0x000e620008000a00 */
[----:B--2---:R-:W-:Y:S01]  /*58a0*/  MOV R5, UR9 ;  /* 0x0000000900057c02 */ /* 0x004fe20008000f00 */
[----:B------:R-:W-:Y:S01]  /*58b0*/  IMAD.U32 R4, RZ, RZ, UR8 ;  /* 0x00000008ff047e24 */ /* 0x000fe2000f8e00ff */
[----:B-1----:R-:W-:Y:S01]  /*58c0*/  MOV R7, UR7 ;  /* 0x0000000700077c02 */ /* 0x002fe20008000f00 */
[----:B------:R-:W-:Y:S01]  /*58d0*/  IMAD.U32 R6, RZ, RZ, UR6 ;  /* 0x00000006ff067e24 */ /* 0x000fe2000f8e00ff */
[----:B------:R-:W-:Y:S01]  /*58e0*/  MOV R11, UR5 ;  /* 0x00000005000b7c02 */ /* 0x000fe20008000f00 */
[----:B------:R-:W-:Y:S02]  /*58f0*/  IMAD.U32 R10, RZ, RZ, UR4 ;  /* 0x00000004ff0a7e24 */ /* 0x000fe4000f8e00ff */
[----:B------:R-:W-:Y:S07]  /*5900*/  LEPC R20, `(.L_x_95) ;  /* 0x000000001014794e */ /* 0x000fee0000000000 */
[----:B---345:R-:W-:Y:S05]  /*5910*/  CALL.ABS.NOINC R14 ;  /* 0x000000000e007343 */ /* 0x038fea0003c00000 */
.L_x_95:
[----:B------:R-:W1:Y:S01]  /*5920*/  LDCU.64 UR8, c[0x4][0x80] ;  /* 0x01001000ff0877ac */ /* 0x000e620008000a00 */
[----:B------:R-:W2:Y:S01]  /*5930*/  LDC.64 R2, c[0x4][R2] ;  /* 0x0100000002027b82 */ /* 0x000ea20000000a00 */
[----:B------:R-:W-:Y:S02]  /*5940*/  HFMA2 R12, -RZ, RZ, 0, 5.9604644775390625e-08 ;  /* 0x00000001ff0c7431 */ /* 0x000fe400000001ff */
[----:B------:R-:W-:Y:S02]  /*5950*/  IMAD.MOV.U32 R8, RZ, RZ, 0x70 ;  /* 0x00000070ff087424 */ /* 0x000fe400078e00ff */
[----:B------:R-:W-:Y:S01]  /*5960*/  IMAD.MOV.U32 R13, RZ, RZ, RZ ;  /* 0x000000ffff0d7224 */ /* 0x000fe200078e00ff */
[----:B------:R-:W3:Y:S01]  /*5970*/  LDCU.64 UR6, c[0x4][0x88] ;  /* 0x01001100ff0677ac */ /* 0x000ee20008000a00 */
[----:B------:R-:W4:Y:S01]  /*5980*/  LDCU.64 UR4, c[0x4][0x8] ;  /* 0x01000100ff0477ac */ /* 0x000f220008000a00 */
[----:B-1----:R-:W-:Y:S02]  /*5990*/  MOV R4, UR8 ;  /* 0x0000000800047c02 */ /* 0x002fe40008000f00 */
[----:B------:R-:W-:Y:S02]  /*59a0*/  MOV R5, UR9 ;  /* 0x0000000900057c02 */ /* 0x000fe40008000f00 */
[----:B---3--:R-:W-:Y:S01]  /*59b0*/  MOV R7, UR7 ;  /* 0x0000000700077c02 */ /* 0x008fe20008000f00 */
[----:B------:R-:W-:Y:S01]  /*59c0*/  IMAD.U32 R6, RZ, RZ, UR6 ;  /* 0x00000006ff067e24 */ /* 0x000fe2000f8e00ff */
[----:B----4-:R-:W-:Y:S01]  /*59d0*/  MOV R11, UR5 ;  /* 0x00000005000b7c02 */ /* 0x010fe20008000f00 */
[----:B------:R-:W-:Y:S02]  /*59e0*/  IMAD.U32 R10, RZ, RZ, UR4 ;  /* 0x00000004ff0a7e24 */ /* 0x000fe4000f8e00ff */
[----:B------:R-:W-:Y:S07]  /*59f0*/  LEPC R20, `(.L_x_94) ;  /* 0x000000001014794e */ /* 0x000fee0000000000 */
[----:B--2---:R-:W-:Y:S05]  /*5a00*/  CALL.ABS.NOINC R2 ;  /* 0x0000000002007343 */ /* 0x004fea0003c00000 */
.L_x_94:
[----:B------:R-:W-:Y:S05]  /*5a10*/  BSYNC.RECONVERGENT B6 ;  /* 0x0000000000067941 */ /* 0x000fea0003800200 */
.L_x_93:
[----:B------:R-:W-:Y:S02]  /*5a20*/  R2UR UR6, R83 ;  /* 0x00000000530672ca */ /* 0x000fe400000e0000 */
[----:B------:R-:W-:Y:S02]  /*5a30*/  R2UR UR5, R97 ;  /* 0x00000000610572ca */ /* 0x000fe400000e0000 */
[----:B------:R-:W-:Y:S02]  /*5a40*/  R2UR UR4, R96 ;  /* 0x00000000600472ca */ /* 0x000fe400000e0000 */
[----:B------:R-:W-:Y:S02]  /*5a50*/  ISETP.NE.U32.AND P4, PT, R78, RZ, PT ;  /* 0x000000ff4e00720c */ /* 0x000fe40003f85070 */
[----:B------:R-:W-:Y:S02]  /*5a60*/  ISETP.NE.U32.AND P2, PT, RZ, UR54, PT ;  /* 0x00000036ff007c0c */ /* 0x000fe4000bf45070 */
[----:B------:R-:W-:Y:S02]  /*5a70*/  ISETP.NE.AND.EX P4, PT, R79, RZ, PT, P4 ;  /* 0x000000ff4f00720c */ /* 0x000fe40003f85340 */
[----:B------:R-:W-:Y:S01]  /*5a80*/  ISETP.NE.AND.EX P2, PT, RZ, UR55, PT, P2 ;  /* 0x00000037ff007c0c */ /* 0x000fe2000bf45320 */
[----:B------:R-:W-:Y:S02]  /*5a90*/  UISETP.NE.AND UP2, UPT, UR6, URZ, UPT ;  /* 0x000000ff0600728c */ /* 0x000fe4000bf45270 */
[----:B------:R-:W-:Y:S04]  /*5aa0*/  UISETP.NE.U32.AND UP0, UPT, UR5, URZ, UPT ;  /* 0x000000ff0500728c */ /* 0x000fe8000bf05070 */
[----:B------:R-:W-:Y:S01]  /*5ab0*/  UISETP.NE.AND.EX UP1, UPT, UR4, URZ, UPT, UP0 ;  /* 0x000000ff0400728c */ /* 0x000fe2000bf25300 */
[----:B------:R-:W-:Y:S01]  /*5ac0*/  PLOP3.LUT P1, PT, PT, PT, UP2, 0x80, 0x8 ;  /* 0x000000000008781c */ /* 0x000fe20003f2f028 */
[----:B------:R-:W-:Y:S03]  /*5ad0*/  UPLOP3.LUT UP0, UPT, UPT, UPT, UPT, 0x40, 0x4 ;  /* 0x000000000004789c */ /* 0x000fe60003f0e870 */
[----:B------:R-:W-:Y:S06]  /*5ae0*/  @UP2 UPLOP3.LUT UP0, UPT, UPT, UPT, UP1, 0x80, 0x8 ;  /* 0x000000000008289c */ /* 0x000fec0003f0f010 */
[----:B------:R-:W-:Y:S01]  /*5af0*/  PLOP3.LUT P0, PT, PT, PT, UP0, 0x80, 0x8 ;  /* 0x000000000008781c */ /* 0x000fe20003f0f008 */
[----:B------:R-:W-:Y:S01]  /*5b00*/  @!UPT UIADD3 URZ, UPT, UPT, URZ, URZ, URZ ;  /* 0x000000fffffff290 */ /* 0x000fe2000fffe0ff */
[----:B------:R-:W-:Y:S11]  /*5b10*/  BRA.U !UP1, `(.L_x_96) ;  /* 0x0000000109407547 */ /* 0x000ff6000b800000 */
[----:B------:R-:W-:Y:S01]  /*5b20*/  UISETP.NE.U32.AND UP0, UPT, UR54, URZ, UPT ;  /* 0x000000ff3600728c */ /* 0x000fe2000bf05070 */
[----:B------:R-:W-:Y:S01]  /*5b30*/  R2UR UR6, R97 ;  /* 0x00000000610672ca */ /* 0x000fe200000e0000 */
[----:B------:R-:W2:Y:S01]  /*5b40*/  LDCU.64 UR8, c[0x0][0x358] ;  /* 0x00006b00ff0877ac */ /* 0x000ea20008000a00 */
[----:B------:R-:W-:Y:S02]  /*5b50*/  HFMA2 R80, -RZ, RZ, 0, 5.9604644775390625e-08 ;  /* 0x00000001ff507431 */ /* 0x000fe400000001ff */
[----:B-1----:R-:W-:Y:S01]  /*5b60*/  IMAD.MOV.U32 R0, RZ, RZ, 0x1 ;  /* 0x00000001ff007424 */ /* 0x002fe200078e00ff */
[----:B------:R-:W-:Y:S06]  /*5b70*/  UISETP.NE.AND.EX UP0, UPT, UR55, URZ, UPT, UP0 ;  /* 0x000000ff3700728c */ /* 0x000fec000bf05300 */
[----:B------:R-:W-:Y:S05]  /*5b80*/  PLOP3.LUT P3, PT, PT, PT, UP0, 0x80, 0x8 ;  /* 0x000000000008781c */ /* 0x000fea0003f6f008 */
[----:B------:R-:W1:Y:S01]  /*5b90*/  @UP0 LDCU.64 UR4, c[0x0][0x888] ;  /* 0x00011100ff0407ac */ /* 0x000e620008000a00 */
[----:B------:R-:W-:Y:S07]  /*5ba0*/  @UP0 UIMAD UR6, UR36, UR6, URZ ;  /* 0x00000006240602a4 */ /* 0x000fee000f8e02ff */
[----:B------:R-:W-:Y:S01]  /*5bb0*/  @!P3 PRMT R80, R0, 0x7610, R80 ;  /* 0x000076100050b816 */ /* 0x000fe20000000050 */
[----:B-1----:R-:W-:Y:S06]  /*5bc0*/  @UP0 UIMAD.WIDE UR4, UR6, 0x4, UR4 ;  /* 0x00000004060408a5 */ /* 0x002fec000f8e0204 */
[----:B------:R-:W-:Y:S02]  /*5bd0*/  IMAD.U32 R2, RZ, RZ, UR4 ;  /* 0x00000004ff027e24 */ /* 0x000fe4000f8e00ff */
[----:B------:R-:W-:Y:S03]  /*5be0*/  IMAD.U32 R3, RZ, RZ, UR5 ;  /* 0x00000005ff037e24 */ /* 0x000fe6000f8e00ff */
[----:B------:R-:W1:Y:S02]  /*5bf0*/  @!UP0 LDCU UR4, c[0x0][0x880] ;  /* 0x00011000ff0487ac */ /* 0x000e640008000800 */
[----:B--2--5:R2:W5:Y:S02]  /*5c00*/  @P3 LDG.E R41, desc[UR8][R2.64] ;  /* 0x0000000802293981 */ /* 0x024564000c1e1900 */
[----:B-12---:R-:W-:Y:S02]  /*5c10*/  @!P3 MOV R41, UR4 ;  /* 0x000000040029bc02 */ /* 0x006fe40008000f00 */
.L_x_96:
[----:B------:R-:W-:Y:S05]  /*5c20*/  @!P4 BRA `(.L_x_97) ;  /* 0x000000000024c947 */ /* 0x000fea0003800000 */
[----:B------:R-:W-:Y:S01]  /*5c30*/  ISETP.NE.U32.AND P3, PT, R76, RZ, PT ;  /* 0x000000ff4c00720c */ /* 0x000fe20003f65070 */
[----:B------:R-:W2:Y:S03]  /*5c40*/  LDCU.64 UR4, c[0x0][0x358] ;  /* 0x00006b00ff0477ac */ /* 0x000ea60008000a00 */
[----:B------:R-:W-:Y:S11]  /*5c50*/  ISETP.NE.AND.EX P3, PT, R77, RZ, PT, P3 ;  /* 0x000000ff4d00720c */ /* 0x000ff60003f65330 */
[----:B------:R-:W-:Y:S02]  /*5c60*/  @!UPT UIADD3 URZ, UPT, UPT, URZ, URZ, URZ ;  /* 0x000000fffffff290 */ /* 0x000fe4000fffe0ff */
[----:B------:R-:W3:Y:S01]  /*5c70*/  @P3 LDC.64 R2, c[0x0][0x8a8] ;  /* 0x00022a00ff023b82 */ /* 0x000ee20000000a00 */
[----:B-1----:R-:W-:Y:S04]  /*5c80*/  @P3 IMAD R0, R78, UR36, RZ ;  /* 0x000000244e003c24 */ /* 0x002fe8000f8e02ff */
[----:B---3--:R-:W-:Y:S05]  /*5c90*/  @P3 IMAD.WIDE R2, R0, 0x4, R2 ;  /* 0x0000000400023825 */ /* 0x008fea00078e0202 */
[----:B--2--5:R2:W5:Y:S02]  /*5ca0*/  @P3 LDG.E R38, desc[UR4][R2.64] ;  /* 0x0000000402263981 */ /* 0x024564000c1e1900 */
[----:B--2---:R-:W3:Y:S02]  /*5cb0*/  @!P3 LDC R38, c[0x0][0x8a0] ;  /* 0x00022800ff26bb82 */ /* 0x004ee40000000800 */
.L_x_97:
[----:B-----5:R-:W-:Y:S01]  /*5cc0*/  FSETP.NEU.AND P3, PT, R41, RZ, PT ;  /* 0x000000ff2900720b */ /* 0x020fe20003f6d000 */
[----:B------:R-:W-:Y:S01]  /*5cd0*/  BSSY B1, `(.L_x_98) ;  /* 0x0000039000017945 */ /* 0x000fe20003800000 */
[----:B------:R-:W-:Y:S01]  /*5ce0*/  SEL R3, RZ, 0xffffffff, P2 ;  /* 0xffffffffff037807 */ /* 0x000fe20001000000 */
[----:B------:R-:W-:Y:S01]  /*5cf0*/  IMAD.MOV.U32 R47, RZ, RZ, 0x1 ;  /* 0x00000001ff2f7424 */ /* 0x000fe200078e00ff */
[----:B------:R-:W-:Y:S01]  /*5d00*/  @P1 LOP3.LUT P2, RZ, R80, 0xff, RZ, 0xc0, !PT ;  /* 0x000000ff50ff1812 */ /* 0x000fe2000784c0ff */
[----:B------:R-:W-:Y:S01]  /*5d10*/  IMAD R39, R36, 0x80, R37 ;  /* 0x0000008024277824 */ /* 0x000fe200078e0225 */
[----:B------:R-:W-:Y:S01]  /*5d20*/  @P1 SEL R2, RZ, 0xffffffff, P3 ;  /* 0xffffffffff021807 */ /* 0x000fe20001800000 */
[----:B------:R-:W-:Y:S01]  /*5d30*/  IMAD R87, R94, -0x10, R92 ;  /* 0xfffffff05e577824 */ /* 0x000fe200078e025c */
[----:B------:R-:W-:Y:S01]  /*5d40*/  LOP3.LUT R90, R90, 0x1, RZ, 0x3c, !PT ;  /* 0x000000015a5a7812 */ /* 0x000fe200078e3cff */
[----:B------:R-:W-:Y:S01]  /*5d50*/  IMAD.MOV.U32 R46, RZ, RZ, RZ ;  /* 0x000000ffff2e7224 */ /* 0x000fe200078e00ff */
[----:B------:R-:W-:Y:S02]  /*5d60*/  @P0 SEL R2, R3, R2, !P2 ;  /* 0x0000000203020207 */ /* 0x000fe40005000000 */
[----:B------:R-:W-:Y:S02]  /*5d70*/  CS2R R74, SRZ ;  /* 0x00000000004a7805 */ /* 0x000fe4000001ff00 */
[----:B------:R-:W-:Y:S02]  /*5d80*/  LEA R99, R36, UR44, 0x3 ;  /* 0x0000002c24637c11 */ /* 0x000fe4000f8e18ff */
[----:B------:R-:W-:Y:S02]  /*5d90*/  CS2R R72, SRZ ;  /* 0x0000000000487805 */ /* 0x000fe4000001ff00 */
[----:B------:R-:W-:Y:S02]  /*5da0*/  @P1 LOP3.LUT R2, R2, 0x1, RZ, 0xc0, !PT ;  /* 0x0000000102021812 */ /* 0x000fe400078ec0ff */
[----:B------:R-:W-:Y:S02]  /*5db0*/  CS2R R66, SRZ ;  /* 0x0000000000427805 */ /* 0x000fe4000001ff00 */
[----:B-1----:R-:W-:Y:S02]  /*5dc0*/  SHF.L.U32 R0, R89, 0x1f, RZ ;  /* 0x0000001f59007819 */ /* 0x002fe400000006ff */
[----:B------:R-:W-:Y:S02]  /*5dd0*/  CS2R R64, SRZ ;  /* 0x0000000000407805 */ /* 0x000fe4000001ff00 */
[----:B------:R-:W-:Y:S02]  /*5de0*/  ISETP.NE.U32.OR P5, PT, R2, 0x1, !P1 ;  /* 0x000000010200780c */ /* 0x000fe40004fa5470 */
[----:B------:R-:W-:Y:S02]  /*5df0*/  CS2R R58, SRZ ;  /* 0x00000000003a7805 */ /* 0x000fe4000001ff00 */
[----:B------:R-:W-:Y:S02]  /*5e00*/  PLOP3.LUT P2, PT, PT, PT, UP1, 0x80, 0x8 ;  /* 0x000000000008781c */ /* 0x000fe40003f4f018 */
[----:B------:R-:W-:Y:S02]  /*5e10*/  CS2R R56, SRZ ;  /* 0x0000000000387805 */ /* 0x000fe4000001ff00 */
[----:B------:R-:W-:Y:S02]  /*5e20*/  LOP3.LUT P4, R85, R80, 0xff, RZ, 0xc0, !PT ;  /* 0x000000ff50557812 */ /* 0x000fe4000788c0ff */
[----:B------:R-:W-:Y:S02]  /*5e30*/  CS2R R50, SRZ ;  /* 0x0000000000327805 */ /* 0x000fe4000001ff00 */
[----:B------:R-:W-:Y:S02]  /*5e40*/  SEL R2, RZ, 0xffffffff, P3 ;  /* 0xffffffffff027807 */ /* 0x000fe40001800000 */
[----:B------:R-:W-:Y:S02]  /*5e50*/  CS2R R48, SRZ ;  /* 0x0000000000307805 */ /* 0x000fe4000001ff00 */
[----:B------:R-:W-:Y:S02]  /*5e60*/  P2R R98, PR, RZ, 0x20 ;  /* 0x00000020ff627803 */ /* 0x000fe40000000000 */
[----:B------:R-:W-:Y:S02]  /*5e70*/  @P5 SHF.L.U32 R4, R90, 0x1f, RZ ;  /* 0x0000001f5a045819 */ /* 0x000fe400000006ff */
[----:B------:R-:W-:Y:S02]  /*5e80*/  @P2 SEL R2, R3, R2, !P4 ;  /* 0x0000000203022207 */ /* 0x000fe40006000000 */
[----:B------:R-:W1:Y:S02]  /*5e90*/  @P5 SYNCS.PHASECHK.TRANS64.TRYWAIT P1, [UR44+0x50], R4 ;  /* 0x00005004ff0055a7 */ /* 0x000e64000802112c */
[----:B------:R-:W-:Y:S04]  /*5ea0*/  LOP3.LUT R2, R2, 0x1, RZ, 0xc0, !PT ;  /* 0x0000000102027812 */ /* 0x000fe800078ec0ff */
[----:B------:R-:W-:Y:S04]  /*5eb0*/  ISETP.NE.U32.AND P2, PT, R2, 0x1, PT ;  /* 0x000000010200780c */ /* 0x000fe80003f45070 */
[----:B------:R-:W-:Y:S01]  /*5ec0*/  P2R R60, PR, RZ, 0x4 ;  /* 0x00000004ff3c7803 */ /* 0x000fe20000000000 */
[----:B------:R2:W4:Y:S01]  /*5ed0*/  SYNCS.PHASECHK.TRANS64.TRYWAIT P0, [R99+URZ+0xc0], R0 ;  /* 0x0000c000630075a7 */ /* 0x00052200080011ff */
[----:B-1----:R-:W-:Y:S01]  /*5ee0*/  @P5 SEL R47, RZ, 0x1, !P1 ;  /* 0x00000001ff2f5807 */ /* 0x002fe20004800000 */
[----:B--2---:R-:W-:Y:S06]  /*5ef0*/  @!P5 BRA `(.L_x_99) ;  /* 0x000000000058d947 */ /* 0x004fec0003800000 */
[----:B------:R-:W-:Y:S01]  /*5f00*/  IMAD.MOV.U32 R75, RZ, RZ, RZ ;  /* 0x000000ffff4b7224 */ /* 0x000fe200078e00ff */
[----:B------:R-:W-:Y:S01]  /*5f10*/  ISETP.NE.AND P1, PT, R47, RZ, PT ;  /* 0x000000ff2f00720c */ /* 0x000fe20003f25270 */
[----:B------:R-:W-:Y:S01]  /*5f20*/  BSSY B0, `(.L_x_100) ;  /* 0x000000c000007945 */ /* 0x000fe20003800000 */
[----:B------:R-:W-:Y:S02]  /*5f30*/  CS2R R50, SRZ ;  /* 0x0000000000327805 */ /* 0x000fe4000001ff00 */
[----:B------:R-:W-:Y:S02]  /*5f40*/  CS2R R48, SRZ ;  /* 0x0000000000307805 */ /* 0x000fe4000001ff00 */
[----:B------:R-:W-:Y:S02]  /*5f50*/  CS2R R58, SRZ ;  /* 0x00000000003a7805 */ /* 0x000fe4000001ff00 */
[----:B------:R-:W-:Y:S02]  /*5f60*/  CS2R R56, SRZ ;  /* 0x0000000000387805 */ /* 0x000fe4000001ff00 */
[----:B------:R-:W-:Y:S02]  /*5f70*/  CS2R R66, SRZ ;  /* 0x0000000000427805 */ /* 0x000fe4000001ff00 */
[----:B------:R-:W-:Y:S02]  /*5f80*/  CS2R R64, SRZ ;  /* 0x0000000000407805 */ /* 0x000fe4000001ff00 */
[----:B------:R-:W-:Y:S01]  /*5f90*/  CS2R R72, SRZ ;  /* 0x0000000000487805 */ /* 0x000fe2000001ff00 */
[----:B------:R-:W-:Y:S06]  /*5fa0*/  @P1 BRA `(.L_x_101) ;  /* 0x00000000000c1947 */ /* 0x000fec0003800000 */
[----:B------:R-:W-:Y:S04]  /*5fb0*/  SHF.L.U32 R3, R90, 0x1f, RZ ;  /* 0x0000001f5a037819 */ /* 0x000fe800000006ff */
[----:B------:R-:W1:Y:S02]  /*5fc0*/  SYNCS.PHASECHK.TRANS64.TRYWAIT P1, [UR44+0x50], R3 ;  /* 0x00005003ff0075a7 */ /* 0x000e64000802112c */
[----:B-1----:R-:W-:Y:S05]  /*5fd0*/  @!P1 BRA `(.L_x_102) ;  /* 0x0000003c00909947 */ /* 0x002fea0003800000 */
.L_x_101:
[----:B------:R-:W-:Y:S05]  /*5fe0*/  BSYNC B0 ;  /* 0x0000000000007941 */ /* 0x000fea0003800000 */
.L_x_100:
[----:B------:R-:W-:Y:S01]  /*5ff0*/  ISETP.NE.AND P1, PT, R60, RZ, PT ;  /* 0x000000ff3c00720c */ /* 0x000fe20003f25270 */
[----:B------:R-:W-:Y:S11]  /*6000*/  HFMA2 R46, -RZ, RZ, 0, 5.9604644775390625e-08 ;  /* 0x00000001ff2e7431 */ /* 0x000ff600000001ff */
[----:B------:R-:W-:Y:S01]  /*6010*/  @!UPT UIADD3 URZ, UPT, UPT, URZ, URZ, URZ ;  /* 0x000000fffffff290 */ /* 0x000fe2000fffe0ff */
[----:B------:R2:W1:Y:S04]  /*6020*/  @P1 LDS.128 R48, [R93] ;  /* 0x000000005d301984 */ /* 0x0004680000000c00 */
[----:B------:R2:W1:Y:S04]  /*6030*/  @P1 LDS.128 R56, [R92+0x10] ;  /* 0x000010005c381984 */ /* 0x0004680000000c00 */
[----:B------:R2:W1:Y:S04]  /*6040*/  @P1 LDS.128 R64, [R91+0x20] ;  /* 0x000020005b401984 */ /* 0x0004680000000c00 */
[----:B------:R2:W1:Y:S02]  /*6050*/  @P1 LDS.128 R72, [R87+0x30] ;  /* 0x0000300057481984 */ /* 0x0004640000000c00 */
.L_x_99:
[----:B------:R-:W-:Y:S05]  /*6060*/  BSYNC B1 ;  /* 0x0000000000017941 */ /* 0x000fea0003800000 */
.L_x_98:
[----:B-1----:R-:W-:Y:S04]  /*6070*/  SHF.R.U32.HI R2, RZ, 0x15, R39 ;  /* 0x00000015ff027819 */ /* 0x002fe80000011627 */
[----:B------:R-:W-:Y:S01]  /*6080*/  LOP3.LUT P1, RZ, R2, 0x3, R81, 0x48, !PT ;  /* 0x0000000302ff7812 */ /* 0x000fe20007824851 */
[----:B------:R-:W-:Y:S01]  /*6090*/  @!UPT UIADD3 URZ, UPT, UPT, URZ, URZ, URZ ;  /* 0x000000fffffff290 */ /* 0x000fe2000fffe0ff */
[----:B----4-:R-:W-:Y:S11]  /*60a0*/  @P0 BRA `(.L_x_103) ;  /* 0x0000000000080947 */ /* 0x010ff60003800000 */
[----:B------:R-:W1:Y:S02]  /*60b0*/  SYNCS.PHASECHK.TRANS64.TRYWAIT P0, [R99+URZ+0xc0], R0 ;  /* 0x0000c000630075a7 */ /* 0x000e6400080011ff */
[----:B-1----:R-:W-:Y:S05]  /*60c0*/  @!P0 BRA `(.L_x_104) ;  /* 0x0000003c006c8947 */ /* 0x002fea0003800000 */
.L_x_103:
[----:B------:R-:W-:Y:S05]  /*60d0*/  @!P1 BRA `(.L_x_105) ;  /* 0x0000000000409947 */ /* 0x000fea0003800000 */
[----:B------:R-:W4:Y:S01]  /*60e0*/  LDCU.64 UR8, c[0x4][0x70] ;  /* 0x01000e00ff0877ac */ /* 0x000f220008000a00 */
[----:B------:R-:W-:Y:S01]  /*60f0*/  MOV R3, 0x0 ;  /* 0x0000000000037802 */ /* 0x000fe20000000f00 */
[----:B------:R-:W-:Y:S02]  /*6100*/  HFMA2 R12, -RZ, RZ, 0, 5.9604644775390625e-08 ;  /* 0x00000001ff0c7431 */ /* 0x000fe400000001ff */
[----:B------:R-:W-:Y:S02]  /*6110*/  IMAD.MOV.U32 R8, RZ, RZ, 0x192 ;  /* 0x00000192ff087424 */ /* 0x000fe400078e00ff */
[----:B------:R-:W-:Y:S01]  /*6120*/  IMAD.MOV.U32 R13, RZ, RZ, RZ ;  /* 0x000000ffff0d7224 */ /* 0x000fe200078e00ff */
[----:B------:R-:W5:Y:S01]  /*6130*/  LDCU.64 UR6, c[0x4][0x78] ;  /* 0x01000f00ff0677ac */ /* 0x000f620008000a00 */
[----:B------:R-:W1:Y:S01]  /*6140*/  LDC.64 R2, c[0x4][R3] ;  /* 0x0100000003027b82 */ /* 0x000e620000000a00 */
[----:B------:R-:W2:Y:S01]  /*6150*/  LDCU.64 UR4, c[0x4][0x10] ;  /* 0x01000200ff0477ac */ /* 0x000ea20008000a00 */
[----:B----4-:R-:W-:Y:S01]  /*6160*/  MOV R5, UR9 ;  /* 0x0000000900057c02 */ /* 0x010fe20008000f00 */
[----:B------:R-:W-:Y:S01]  /*6170*/  IMAD.U32 R4, RZ, RZ, UR8 ;  /* 0x00000008ff047e24 */ /* 0x000fe2000f8e00ff */
[----:B-----5:R-:W-:Y:S01]  /*6180*/  MOV R7, UR7 ;  /* 0x0000000700077c02 */ /* 0x020fe20008000f00 */
[----:B------:R-:W-:Y:S01]  /*6190*/  IMAD.U32 R6, RZ, RZ, UR6 ;  /* 0x00000006ff067e24 */ /* 0x000fe2000f8e00ff */
[----:B--2---:R-:W-:Y:S01]  /*61a0*/  MOV R11, UR5 ;  /* 0x00000005000b7c02 */ /* 0x004fe20008000f00 */
[----:B------:R-:W-:Y:S02]  /*61b0*/  IMAD.U32 R10, RZ, RZ, UR4 ;  /* 0x00000004ff0a7e24 */ /* 0x000fe4000f8e00ff */
[----:B------:R-:W-:Y:S07]  /*61c0*/  LEPC R20, `(.L_x_105) ;  /* 0x000000001014794e */ /* 0x000fee0000000000 */
[----:B-1-3--:R-:W-:Y:S05]  /*61d0*/  CALL.ABS.NOINC R2 ;  /* 0x0000000002007343 */ /* 0x00afea0003c00000 */
.L_x_105:
[C---:B------:R-:W-:Y:S01]  /*61e0*/  SHF.L.U32 R40, R48.reuse, 0x10, RZ ;  /* 0x0000001030287819 */ /* 0x040fe200000006ff */
[----:B------:R-:W-:Y:S05]  /*61f0*/  WARPSYNC.ALL ;  /* 0x0000000000007948 */ /* 0x000fea0003800000 */
[----:B------:R-:W-:Y:S01]  /*6200*/  R2UR UR4, R39 ;  /* 0x00000000270472ca */ /* 0x000fe200000e0000 */
[----:B------:R-:W-:Y:S01]  /*6210*/  BSSY.RECONVERGENT B0, `(.L_x_106) ;  /* 0x0000088000007945 */ /* 0x000fe20003800200 */
[----:B------:R-:W-:Y:S02]  /*6220*/  LOP3.LUT R43, R48, 0xffff0000, RZ, 0xc0, !PT ;  /* 0xffff0000302b7812 */ /* 0x000fe400078ec0ff */
[----:B------:R-:W-:Y:S02]  /*6230*/  SHF.L.U32 R42, R49, 0x10, RZ ;  /* 0x00000010312a7819 */ /* 0x000fe400000006ff */
[----:B------:R-:W-:Y:S02]  /*6240*/  SHF.L.U32 R45, R51, 0x10, RZ ;  /* 0x00000010332d7819 */ /* 0x000fe400000006ff */
[----:B------:R-:W-:Y:S02]  /*6250*/  LOP3.LUT R44, R75, 0xffff0000, RZ, 0xc0, !PT ;  /* 0xffff00004b2c7812 */ /* 0x000fe400078ec0ff */
[----:B------:R-:W-:Y:S03]  /*6260*/  ISETP.NE.AND P0, PT, R95, RZ, PT ;  /* 0x000000ff5f00720c */ /* 0x000fe60003f05270 */
[----:B------:R-:W1:Y:S02]  /*6270*/  LDTM.x32 R4, tmem[UR4] ;  /* 0x00000004000479ee */ /* 0x000e6400082c0000 */
[C---:B-1-3--:R-:W-:Y:S01]  /*6280*/  FMUL R0, R38.reuse, R4 ;  /* 0x0000000426007220 */ /* 0x04afe20000400000 */
[C---:B------:R-:W-:Y:S01]  /*6290*/  FMUL R2, R38.reuse, R5 ;  /* 0x0000000526027220 */ /* 0x040fe20000400000 */
[C---:B------:R-:W-:Y:S01]  /*62a0*/  FMUL R3, R38.reuse, R6 ;  /* 0x0000000626037220 */ /* 0x040fe20000400000 */
[----:B------:R-:W-:Y:S01]  /*62b0*/  FMUL R7, R38, R7 ;  /* 0x0000000726077220 */ /* 0x000fe20000400000 */
[----:B------:R-:W-:Y:S01]  /*62c0*/  FFMA R0, R41, R40, R0 ;  /* 0x0000002829007223 */ /* 0x000fe20000000000 */
[----:B------:R-:W-:Y:S01]  /*62d0*/  LOP3.LUT R40, R49, 0xffff0000, RZ, 0xc0, !PT ;  /* 0xffff000031287812 */ /* 0x000fe200078ec0ff */
[C---:B------:R-:W-:Y:S01]  /*62e0*/  FFMA R2, R41.reuse, R43, R2 ;  /* 0x0000002b29027223 */ /* 0x040fe20000000002 */
[C---:B------:R-:W-:Y:S01]  /*62f0*/  SHF.L.U32 R43, R50.reuse, 0x10, RZ ;  /* 0x00000010322b7819 */ /* 0x040fe200000006ff */
[C---:B------:R-:W-:Y:S01]  /*6300*/  FFMA R3, R41.reuse, R42, R3 ;  /* 0x0000002a29037223 */ /* 0x040fe20000000003 */
[----:B------:R-:W-:Y:S01]  /*6310*/  LOP3.LUT R42, R50, 0xffff0000, RZ, 0xc0, !PT ;  /* 0xffff0000322a7812 */ /* 0x000fe200078ec0ff */
[----:B------:R-:W-:Y:S01]  /*6320*/  FMUL R4, R38, R8 ;  /* 0x0000000826047220 */ /* 0x000fe20000400000 */
[----:B------:R-:W-:Y:S01]  /*6330*/  F2FP.BF16.F32.PACK_AB R52, R2, R0 ;  /* 0x000000000234723e */ /* 0x000fe200000010ff */
[----:B------:R-:W-:Y:S01]  /*6340*/  FFMA R7, R41, R40, R7 ;  /* 0x0000002829077223 */ /* 0x000fe20000000007 */
[----:B------:R-:W-:Y:S01]  /*6350*/  LOP3.LUT R40, R51, 0xffff0000, RZ, 0xc0, !PT ;  /* 0xffff000033287812 */ /* 0x000fe200078ec0ff */
[C---:B------:R-:W-:Y:S01]  /*6360*/  FMUL R5, R38.reuse, R9 ;  /* 0x0000000926057220 */ /* 0x040fe20000400000 */
[C---:B------:R-:W-:Y:S01]  /*6370*/  FMUL R6, R38.reuse, R10 ;  /* 0x0000000a26067220 */ /* 0x040fe20000400000 */
[----:B------:R-:W-:Y:S01]  /*6380*/  FMUL R11, R38, R11 ;  /* 0x0000000b260b7220 */ /* 0x000fe20000400000 */
[----:B------:R-:W-:Y:S01]  /*6390*/  F2FP.BF16.F32.PACK_AB R53, R7, R3 ;  /* 0x000000030735723e */ /* 0x000fe200000010ff */
[C---:B------:R-:W-:Y:S01]  /*63a0*/  FFMA R4, R41.reuse, R43, R4 ;  /* 0x0000002b29047223 */ /* 0x040fe20000000004 */
[C---:B------:R-:W-:Y:S01]  /*63b0*/  SHF.L.U32 R43, R56.reuse, 0x10, RZ ;  /* 0x00000010382b7819 */ /* 0x040fe200000006ff */
[----:B------:R-:W-:Y:S01]  /*63c0*/  FFMA R5, R41, R42, R5 ;  /* 0x0000002a29057223 */ /* 0x000fe20000000005 */
[----:B------:R-:W-:Y:S01]  /*63d0*/  LOP3.LUT R42, R57, 0xffff0000, RZ, 0xc0, !PT ;  /* 0xffff0000392a7812 */ /* 0x000fe200078ec0ff */
[----:B------:R-:W-:Y:S01]  /*63e0*/  FFMA R6, R41, R45, R6 ;  /* 0x0000002d29067223 */ /* 0x000fe20000000006 */
[----:B------:R-:W-:Y:S01]  /*63f0*/  SHF.L.U32 R45, R57, 0x10, RZ ;  /* 0x00000010392d7819 */ /* 0x000fe200000006ff */
[----:B------:R-:W-:Y:S01]  /*6400*/  FFMA R11, R41, R40, R11 ;  /* 0x00000028290b7223 */ /* 0x000fe2000000000b */
[----:B------:R-:W-:Y:S01]  /*6410*/  LOP3.LUT R40, R56, 0xffff0000, RZ, 0xc0, !PT ;  /* 0xffff000038287812 */ /* 0x000fe200078ec0ff */
[C---:B------:R-:W-:Y:S01]  /*6420*/  FMUL R8, R38.reuse, R12 ;  /* 0x0000000c26087220 */ /* 0x040fe20000400000 */
[----:B------:R-:W-:Y:S01]  /*6430*/  F2FP.BF16.F32.PACK_AB R54, R5, R4 ;  /* 0x000000040536723e */ /* 0x000fe200000010ff */
[C---:B------:R-:W-:Y:S01]  /*6440*/  FMUL R9, R38.reuse, R13 ;  /* 0x0000000d26097220 */ /* 0x040fe20000400000 */
[----:B------:R-:W-:Y:S01]  /*6450*/  F2FP.BF16.F32.PACK_AB R55, R11, R6 ;  /* 0x000000060b37723e */ /* 0x000fe200000010ff */
[C---:B------:R-:W-:Y:S01]  /*6460*/  FMUL R10, R38.reuse, R14 ;  /* 0x0000000e260a7220 */ /* 0x040fe20000400000 */
[----:B------:R-:W-:Y:S01]  /*6470*/  FMUL R15, R38, R15 ;  /* 0x0000000f260f7220 */ /* 0x000fe20000400000 */
[----:B------:R-:W-:Y:S01]  /*6480*/  FFMA R8, R41, R43, R8 ;  /* 0x0000002b29087223 */ /* 0x000fe20000000008 */
[----:B------:R-:W-:Y:S01]  /*6490*/  SHF.L.U32 R43, R59, 0x10, RZ ;  /* 0x000000103b2b7819 */ /* 0x000fe200000006ff */
[C---:B------:R-:W-:Y:S01]  /*64a0*/  FFMA R9, R41.reuse, R40, R9 ;  /* 0x0000002829097223 */ /* 0x040fe20000000009 */
[C---:B------:R-:W-:Y:S01]  /*64b0*/  SHF.L.U32 R40, R58.reuse, 0x10, RZ ;  /* 0x000000103a287819 */ /* 0x040fe200000006ff */
        /* <DEDUP_REMOVED lines=8> */
[----:B------:R-:W-:Y:S01]  /*6540*/  FMUL R14, R38, R18 ;  /* 0x00000012260e7220 */ /* 0x000fe20000400000 */
[----:B------:R-:W-:Y:S01]  /*6550*/  FFMA R12, R41, R40, R12 ;  /* 0x00000028290c7223 */ /* 0x000fe2000000000c */
[----:B------:R-:W-:Y:S01]  /*6560*/  LOP3.LUT R40, R59, 0xffff0000, RZ, 0xc0, !PT ;  /* 0xffff00003b287812 */ /* 0x000fe200078ec0ff */
[C---:B------:R-:W-:Y:S01]  /*6570*/  FFMA R13, R41.reuse, R42, R13 ;  /* 0x0000002a290d7223 */ /* 0x040fe2000000000d */
[----:B------:R-:W-:Y:S01]  /*6580*/  LOP3.LUT R42, R64, 0xffff0000, RZ, 0xc0, !PT ;  /* 0xffff0000402a7812 */ /* 0x000fe200078ec0ff */
[----:B------:R-:W-:Y:S01]  /*6590*/  FMUL R19, R38, R19 ;  /* 0x0000001326137220 */ /* 0x000fe20000400000 */
[----:B------:R-:W-:Y:S01]  /*65a0*/  FFMA R14, R41, R43, R14 ;  /* 0x0000002b290e7223 */ /* 0x000fe2000000000e */
[----:B------:R-:W-:Y:S01]  /*65b0*/  SHF.L.U32 R43, R64, 0x10, RZ ;  /* 0x00000010402b7819 */ /* 0x000fe200000006ff */
[----:B------:R1:W-:Y:S01]  /*65c0*/  STS.128 [R93], R52 ;  /* 0x000000345d007388 */ /* 0x0003e20000000c00 */
[----:B------:R-:W-:Y:S01]  /*65d0*/  F2FP.BF16.F32.PACK_AB R70, R13, R12 ;  /* 0x0000000c0d46723e */ /* 0x000fe200000010ff */
[C---:B------:R-:W-:Y:S01]  /*65e0*/  FMUL R16, R38.reuse, R20 ;  /* 0x0000001426107220 */ /* 0x040fe20000400000 */
        /* <DEDUP_REMOVED lines=8> */
[C---:B------:R-:W-:Y:S01]  /*6670*/  FFMA R17, R41.reuse, R42, R17 ;  /* 0x0000002a29117223 */ /* 0x040fe20000000011 */
[----:B------:R-:W-:Y:S01]  /*6680*/  FFMA R18, R41, R45, R18 ;  /* 0x0000002d29127223 */ /* 0x000fe20000000012 */
[----:B------:R1:W-:Y:S01]  /*6690*/  STS.128 [R92+0x10], R68 ;  /* 0x000010445c007388 */ /* 0x0003e20000000c00 */
[----:B------:R-:W-:Y:S01]  /*66a0*/  SHF.L.U32 R45, R67, 0x10, RZ ;  /* 0x00000010432d7819 */ /* 0x000fe200000006ff */
[----:B------:R-:W-:Y:S01]  /*66b0*/  FFMA R23, R41, R40, R23 ;  /* 0x0000002829177223 */ /* 0x000fe20000000017 */
[----:B------:R-:W-:Y:S01]  /*66c0*/  LOP3.LUT R40, R66, 0xffff0000, RZ, 0xc0, !PT ;  /* 0xffff000042287812 */ /* 0x000fe200078ec0ff */
[C---:B------:R-:W-:Y:S01]  /*66d0*/  FMUL R20, R38.reuse, R24 ;  /* 0x0000001826147220 */ /* 0x040fe20000400000 */
[----:B------:R-:W-:Y:S01]  /*66e0*/  LOP3.LUT R42, R67, 0xffff0000, RZ, 0xc0, !PT ;  /* 0xffff0000432a7812 */ /* 0x000fe200078ec0ff */
[C---:B------:R-:W-:Y:S01]  /*66f0*/  FMUL R21, R38.reuse, R25 ;  /* 0x0000001926157220 */ /* 0x040fe20000400000 */
[----:B------:R-:W-:Y:S01]  /*6700*/  F2FP.BF16.F32.PACK_AB R100, R17, R16 ;  /* 0x000000101164723e */ /* 0x000fe200000010ff */
[C---:B------:R-:W-:Y:S01]  /*6710*/  FMUL R22, R38.reuse, R26 ;  /* 0x0000001a26167220 */ /* 0x040fe20000400000 */
[----:B------:R-:W-:Y:S01]  /*6720*/  FMUL R27, R38, R27 ;  /* 0x0000001b261b7220 */ /* 0x000fe20000400000 */
[C---:B------:R-:W-:Y:S01]  /*6730*/  FFMA R20, R41.reuse, R43, R20 ;  /* 0x0000002b29147223 */ /* 0x040fe20000000014 */
[C---:B------:R-:W-:Y:S01]  /*6740*/  FFMA R21, R41.reuse, R40, R21 ;  /* 0x0000002829157223 */ /* 0x040fe20000000015 */
[C---:B------:R-:W-:Y:S01]  /*6750*/  FFMA R22, R41.reuse, R45, R22 ;  /* 0x0000002d29167223 */ /* 0x040fe20000000016 */
[----:B------:R-:W-:Y:S01]  /*6760*/  FFMA R27, R41, R42, R27 ;  /* 0x0000002a291b7223 */ /* 0x000fe2000000001b */
[----:B------:R-:W-:Y:S01]  /*6770*/  SHF.L.U32 R40, R72, 0x10, RZ ;  /* 0x0000001048287819 */ /* 0x000fe200000006ff */
[----:B------:R-:W-:Y:S01]  /*6780*/  FMUL R24, R38, R28 ;  /* 0x0000001c26187220 */ /* 0x000fe20000400000 */
[----:B------:R-:W-:Y:S01]  /*6790*/  LOP3.LUT R42, R72, 0xffff0000, RZ, 0xc0, !PT ;  /* 0xffff0000482a7812 */ /* 0x000fe200078ec0ff */
[C---:B------:R-:W-:Y:S01]  /*67a0*/  FMUL R25, R38.reuse, R29 ;  /* 0x0000001d26197220 */ /* 0x040fe20000400000 */
[----:B------:R-:W-:Y:S01]  /*67b0*/  SHF.L.U32 R43, R73, 0x10, RZ ;  /* 0x00000010492b7819 */ /* 0x000fe200000006ff */
[C---:B------:R-:W-:Y:S01]  /*67c0*/  FMUL R26, R38.reuse, R30 ;  /* 0x0000001e261a7220 */ /* 0x040fe20000400000 */
[C---:B------:R-:W-:Y:S01]  /*67d0*/  FFMA R24, R41.reuse, R40, R24 ;  /* 0x0000002829187223 */ /* 0x040fe20000000018 */
[----:B------:R-:W-:Y:S01]  /*67e0*/  FFMA R25, R41, R42, R25 ;  /* 0x0000002a29197223 */ /* 0x000fe20000000019 */
[----:B------:R-:W-:Y:S01]  /*67f0*/  LOP3.LUT R40, R73, 0xffff0000, RZ, 0xc0, !PT ;  /* 0xffff000049287812 */ /* 0x000fe200078ec0ff */
[----:B------:R-:W-:Y:S01]  /*6800*/  FFMA R26, R41, R43, R26 ;  /* 0x0000002b291a7223 */ /* 0x000fe2000000001a */
[----:B------:R-:W-:Y:S01]  /*6810*/  FMUL R31, R38, R31 ;  /* 0x0000001f261f7220 */ /* 0x000fe20000400000 */
[----:B------:R-:W-:Y:S01]  /*6820*/  SHF.L.U32 R43, R74, 0x10, RZ ;  /* 0x000000104a2b7819 */ /* 0x000fe200000006ff */
[----:B------:R-:W-:Y:S01]  /*6830*/  FMUL R28, R38, R32 ;  /* 0x00000020261c7220 */ /* 0x000fe20000400000 */
[----:B------:R-:W-:Y:S01]  /*6840*/  LOP3.LUT R42, R74, 0xffff0000, RZ, 0xc0, !PT ;  /* 0xffff00004a2a7812 */ /* 0x000fe200078ec0ff */
[C---:B------:R-:W-:Y:S01]  /*6850*/  FMUL R29, R38.reuse, R33 ;  /* 0x00000021261d7220 */ /* 0x040fe20000400000 */
[----:B------:R-:W-:Y:S01]  /*6860*/  SHF.L.U32 R45, R75, 0x10, RZ ;  /* 0x000000104b2d7819 */ /* 0x000fe200000006ff */
[C---:B------:R-:W-:Y:S01]  /*6870*/  FMUL R30, R38.reuse, R34 ;  /* 0x00000022261e7220 */ /* 0x040fe20000400000 */
[----:B------:R-:W-:Y:S01]  /*6880*/  FFMA R31, R41, R40, R31 ;  /* 0x00000028291f7223 */ /* 0x000fe2000000001f */
[----:B------:R-:W-:Y:S01]  /*6890*/  FMUL R35, R38, R35 ;  /* 0x0000002326237220 */ /* 0x000fe20000400000 */
[----:B------:R-:W-:Y:S01]  /*68a0*/  F2FP.BF16.F32.PACK_AB R101, R23, R18 ;  /* 0x000000121765723e */ /* 0x000fe200000010ff */
[----:B------:R-:W-:Y:S01]  /*68b0*/  FFMA R28, R41, R43, R28 ;  /* 0x0000002b291c7223 */ /* 0x000fe2000000001c */
[----:B------:R-:W-:Y:S01]  /*68c0*/  F2FP.BF16.F32.PACK_AB R102, R21, R20 ;  /* 0x000000141566723e */ /* 0x000fe200000010ff */
[----:B------:R-:W-:Y:S01]  /*68d0*/  FFMA R29, R41, R42, R29 ;  /* 0x0000002a291d7223 */ /* 0x000fe2000000001d */
[----:B------:R-:W-:Y:S01]  /*68e0*/  F2FP.BF16.F32.PACK_AB R103, R27, R22 ;  /* 0x000000161b67723e */ /* 0x000fe200000010ff */
[C---:B------:R-:W-:Y:S01]  /*68f0*/  FFMA R30, R41.reuse, R45, R30 ;  /* 0x0000002d291e7223 */ /* 0x040fe2000000001e */
[----:B------:R-:W-:Y:S01]  /*6900*/  FFMA R35, R41, R44, R35 ;  /* 0x0000002c29237223 */ /* 0x000fe20000000023 */
[----:B------:R-:W-:Y:S02]  /*6910*/  F2FP.BF16.F32.PACK_AB R104, R25, R24 ;  /* 0x000000181968723e */ /* 0x000fe400000010ff */
[----:B------:R1:W-:Y:S01]  /*6920*/  STS.128 [R91+0x20], R100 ;  /* 0x000020645b007388 */ /* 0x0003e20000000c00 */
[----:B------:R-:W-:Y:S02]  /*6930*/  F2FP.BF16.F32.PACK_AB R105, R31, R26 ;  /* 0x0000001a1f69723e */ /* 0x000fe400000010ff */
[----:B------:R-:W-:Y:S02]  /*6940*/  F2FP.BF16.F32.PACK_AB R106, R29, R28 ;  /* 0x0000001c1d6a723e */ /* 0x000fe400000010ff */
[----:B------:R-:W-:Y:S05]  /*6950*/  F2FP.BF16.F32.PACK_AB R107, R35, R30 ;  /* 0x0000001e236b723e */ /* 0x000fea00000010ff */
[----:B------:R1:W-:Y:S01]  /*6960*/  STS.128 [R87+0x30], R104 ;  /* 0x0000306857007388 */ /* 0x0003e20000000c00 */
[----:B------:R-:W-:Y:S01]  /*6970*/  @!PT LDS RZ, [RZ] ;  /* 0x00000000fffff984 */ /* 0x000fe20000000800 */
[----:B------:R-:W-:Y:S01]  /*6980*/  @!PT LDS RZ, [RZ] ;  /* 0x00000000fffff984 */ /* 0x000fe20000000800 */
[----:B------:R-:W-:Y:S01]  /*6990*/  @!PT LDS RZ, [RZ] ;  /* 0x00000000fffff984 */ /* 0x000fe20000000800 */
[----:B------:R-:W-:Y:S01]  /*69a0*/  @!PT LDS RZ, [RZ] ;  /* 0x00000000fffff984 */ /* 0x000fe20000000800 */
[----:B------:R3:W-:Y:S07]  /*69b0*/  MEMBAR.ALL.CTA ;  /* 0x0000000000007992 */ /* 0x0007ee0000008000 */
[----:B---3--:R-:W3:Y:S02]  /*69c0*/  FENCE.VIEW.ASYNC.S ;  /* 0x00000000000073c6 */ /* 0x008ee40000000000 */
[----:B---3--:R-:W-:Y:S06]  /*69d0*/  BAR.SYNC.DEFER_BLOCKING 0x1, 0x80 ;  /* 0x0042000000007b1d */ /* 0x008fec0000010000 */
[----:B------:R-:W-:Y:S05]  /*69e0*/  @P0 BRA `(.L_x_107) ;  /* 0x0000000000280947 */ /* 0x000fea0003800000 */
[----:B------:R-:W3:Y:S01]  /*69f0*/  LDCU.64 UR6, c[0x0][0x348] ;  /* 0x00006900ff0677ac */ /* 0x000ee20008000a00 */
[----:B------:R-:W-:Y:S01]  /*6a00*/  UIADD3 UR4, UPT, UPT, UR44, 0x200, URZ ;  /* 0x000002002c047890 */ /* 0x000fe2000fffe0ff */
[----:B------:R-:W-:Y:S05]  /*6a10*/  UMOV UR51, UR36 ;  /* 0x0000002400337c82 */ /* 0x000fea0008000000 */
[----:B------:R-:W-:Y:S04]  /*6a20*/  MOV R84, UR4 ;  /* 0x0000000400547c02 */ /* 0x000fe80008000f00 */
[----:B------:R-:W-:Y:S01]  /*6a30*/  R2UR UR48, R84 ;  /* 0x00000000543072ca */ /* 0x000fe200000e0000 */
[----:B---3--:R-:W-:Y:S04]  /*6a40*/  UIADD3 UR4, UP0, UPT, UR6, 0x680, URZ ;  /* 0x0000068006047890 */ /* 0x008fe8000ff1e0ff */
[----:B------:R-:W-:Y:S09]  /*6a50*/  UIADD3.X UR5, UPT, UPT, URZ, UR7, URZ, UP0, !UPT ;  /* 0x00000007ff057290 */ /* 0x000ff200087fe4ff */
[----:B------:R3:W-:Y:S01]  /*6a60*/  UTMASTG.3D [UR48], [UR4] ;  /* 0x00000030040073b5 */ /* 0x0007e20008010000 */
[----:B------:R0:W-:Y:S01]  /*6a70*/  UTMACMDFLUSH ;  /* 0x00000000000079b7 */ /* 0x0001e20000000000 */
[----:B---3--:R-:W-:Y:S04]  /*6a80*/  DEPBAR.LE SB0, 0x1 ;  /* 0x000080400000791a */ /* 0x008fe80000000000 */
.L_x_107:
[----:B------:R-:W-:Y:S05]  /*6a90*/  BSYNC.RECONVERGENT B0 ;  /* 0x0000000000007941 */ /* 0x000fea0003800200 */
.L_x_106:
[----:B------:R-:W-:Y:S01]  /*6aa0*/  BAR.SYNC.DEFER_BLOCKING 0x1, 0x80 ;  /* 0x0042000000007b1d */ /* 0x000fe20000010000 */
[----:B------:R-:W-:Y:S01]  /*6ab0*/  ISETP.NE.AND P1, PT, R98, RZ, PT ;  /* 0x000000ff6200720c */ /* 0x000fe20003f25270 */
[----:B------:R-:W-:Y:S01]  /*6ac0*/  UISETP.NE.AND UP0, UPT, UR52, URZ, UPT ;  /* 0x000000ff3400728c */ /* 0x000fe2000bf05270 */
[----:B------:R-:W-:Y:S11]  /*6ad0*/  LEA R3, R46, UR44, 0x3 ;  /* 0x0000002c2e037c11 */ /* 0x000ff6000f8e18ff */
[----:B------:R-:W-:Y:S01]  /*6ae0*/  @P1 SHF.L.U32 R2, R90, 0x1f, RZ ;  /* 0x0000001f5a021819 */ /* 0x000fe200000006ff */
[----:B------:R-:W-:Y:S06]  /*6af0*/  BRA.U !UP0, `(.L_x_108) ;  /* 0x0000000108247547 */ /* 0x000fec000b800000 */
[----:B------:R-:W-:Y:S01]  /*6b00*/  IMAD.U32 R5, RZ, RZ, UR46 ;  /* 0x0000002eff057e24 */ /* 0x000fe2000f8e00ff */
[----:B------:R-:W-:Y:S01]  /*6b10*/  MOV R0, UR47 ;  /* 0x0000002f00007c02 */ /* 0x000fe20008000f00 */
[----:B------:R-:W-:Y:S03]  /*6b20*/  UIADD3 UR4, UPT, UPT, UR46, 0x1, URZ ;  /* 0x000000012e047890 */ /* 0x000fe6000fffe0ff */
[----:B------:R-:W-:Y:S01]  /*6b30*/  @P1 LEA R5, R5, UR44, 0x3 ;  /* 0x0000002c05051c11 */ /* 0x000fe2000f8e18ff */
[----:B------:R-:W-:Y:S04]  /*6b40*/  UISETP.NE.AND UP0, UPT, UR4, 0x4, UPT ;  /* 0x000000040400788c */ /* 0x000fe8000bf05270 */
[----:B------:R-:W-:Y:S01]  /*6b50*/  @P1 VIADD R5, R5, 0x70 ;  /* 0x0000007005051836 */ /* 0x000fe20000000000 */
[----:B------:R-:W-:Y:S04]  /*6b60*/  USEL UR46, UR4, URZ, UP0 ;  /* 0x000000ff042e7287 */ /* 0x000fe80008000000 */
[----:B------:R-:W-:Y:S04]  /*6b70*/  @P1 PRMT R0, R0, 0x654, R5 ;  /* 0x0000065400001816 */ /* 0x000fe80000000005 */
[----:B------:R3:W-:Y:S04]  /*6b80*/  @P1 SYNCS.ARRIVE.TRANS64.RED.A1T0 RZ, [R0+URZ], RZ ;  /* 0x000000ff00ff19a7 */ /* 0x0007e800081004ff */
.L_x_108:
[----:B------:R-:W4:Y:S01]  /*6b90*/  @P1 SYNCS.PHASECHK.TRANS64.TRYWAIT P0, [R3+URZ+0x50], R2 ;  /* 0x00005002030015a7 */ /* 0x000f2200080011ff */
[----:B------:R-:W-:Y:S01]  /*6ba0*/  BSSY B1, `(.L_x_109) ;  /* 0x0000016000017945 */ /* 0x000fe20003800000 */
[----:B----4-:R-:W-:Y:S03]  /*6bb0*/  @P1 SEL R47, RZ, 0x1, !P0 ;  /* 0x00000001ff2f1807 */ /* 0x010fe60004000000 */
[----:B------:R-:W-:Y:S05]  /*6bc0*/  @!P1 BRA `(.L_x_110) ;  /* 0x00000000004c9947 */ /* 0x000fea0003800000 */
[----:B------:R-:W-:Y:S01]  /*6bd0*/  ISETP.NE.AND P0, PT, R47, RZ, PT ;  /* 0x000000ff2f00720c */ /* 0x000fe20003f05270 */
[----:B------:R-:W-:Y:S01]  /*6be0*/  BSSY B0, `(.L_x_111) ;  /* 0x000000b000007945 */ /* 0x000fe20003800000 */
[----:B------:R-:W-:Y:S11]  /*6bf0*/  ISETP.NE.AND P1, PT, R60, RZ, PT ;  /* 0x000000ff3c00720c */ /* 0x000ff60003f25270 */
[----:B------:R-:W-:Y:S02]  /*6c00*/  @!UPT UIADD3 URZ, UPT, UPT, URZ, URZ, URZ ;  /* 0x000000fffffff290 */ /* 0x000fe4000fffe0ff */
[C---:B------:R-:W-:Y:S01]  /*6c10*/  @P1 IMAD R6, R46.reuse, 0x2000, R93 ;  /* 0x000020002e061824 */ /* 0x040fe200078e025d */
[C---:B------:R-:W-:Y:S01]  /*6c20*/  @P1 LEA R4, R46.reuse, R91, 0xd ;  /* 0x0000005b2e041211 */ /* 0x040fe200078e68ff */
[C---:B------:R-:W-:Y:S02]  /*6c30*/  @P1 IMAD R5, R46.reuse, 0x2000, R92 ;  /* 0x000020002e051824 */ /* 0x040fe400078e025c */
[----:B------:R-:W-:Y:S01]  /*6c40*/  @P1 IMAD R2, R46, 0x2000, R87 ;  /* 0x000020002e021824 */ /* 0x000fe200078e0257 */
[----:B------:R-:W-:Y:S06]  /*6c50*/  @P0 BRA `(.L_x_112) ;  /* 0x00000000000c0947 */ /* 0x000fec0003800000 */
[----:B---3--:R-:W-:Y:S04]  /*6c60*/  SHF.L.U32 R0, R90, 0x1f, RZ ;  /* 0x0000001f5a007819 */ /* 0x008fe800000006ff */
[----:B------:R-:W3:Y:S02]  /*6c70*/  SYNCS.PHASECHK.TRANS64.TRYWAIT P0, [R3+URZ+0x50], R0 ;  /* 0x00005000030075a7 */ /* 0x000ee400080011ff */
[----:B---3--:R-:W-:Y:S05]  /*6c80*/  @!P0 BRA `(.L_x_113) ;  /* 0x0000003000908947 */ /* 0x008fea0003800000 */
.L_x_112:
[----:B------:R-:W-:Y:S05]  /*6c90*/  BSYNC B0 ;  /* 0x0000000000007941 */ /* 0x000fea0003800000 */
.L_x_111:
[----:B------:R-:W-:Y:S02]  /*6ca0*/  ISETP.NE.AND P0, PT, R60, RZ, PT ;  /* 0x000000ff3c00720c */ /* 0x000fe40003f05270 */
[----:B------:R-:W-:Y:S11]  /*6cb0*/  IADD3 R46, PT, PT, R46, 0x1, RZ ;  /* 0x000000012e2e7810 */ /* 0x000ff60007ffe0ff */
[----:B------:R4:W1:Y:S04]  /*6cc0*/  @P0 LDS.128 R48, [R6] ;  /* 0x0000000006300984 */ /* 0x0008680000000c00 */
[----:B------:R4:W1:Y:S04]  /*6cd0*/  @P0 LDS.128 R56, [R5+0x10] ;  /* 0x0000100005380984 */ /* 0x0008680000000c00 */
[----:B------:R4:W1:Y:S04]  /*6ce0*/  @P0 LDS.128 R64, [R4+0x20] ;  /* 0x0000200004400984 */ /* 0x0008680000000c00 */
[----:B------:R4:W1:Y:S02]  /*6cf0*/  @P0 LDS.128 R72, [R2+0x30] ;  /* 0x0000300002480984 */ /* 0x0008640000000c00 */
.L_x_110:
[----:B------:R-:W-:Y:S05]  /*6d00*/  BSYNC B1 ;  /* 0x0000000000017941 */ /* 0x000fea0003800000 */
.L_x_109:
[----:B---3--:R-:W-:Y:S05]  /*6d10*/  VIADD R0, R39, 0x20 ;  /* 0x0000002027007836 */ /* 0x008fea0000000000 */
[----:B------:R-:W-:Y:S04]  /*6d20*/  SHF.R.U32.HI R0, RZ, 0x15, R0 ;  /* 0x00000015ff007819 */ /* 0x000fe80000011600 */
[----:B------:R-:W-:Y:S11]  /*6d30*/  LOP3.LUT P0, RZ, R0, 0x3, R81, 0x48, !PT ;  /* 0x0000000300ff7812 */ /* 0x000ff60007804851 */
[----:B------:R-:W-:Y:S02]  /*6d40*/  @!UPT UIADD3 URZ, UPT, UPT, URZ, URZ, URZ ;  /* 0x000000fffffff290 */ /* 0x000fe4000fffe0ff */
[----:B------:R-:W-:Y:S05]  /*6d50*/  @!P0 BRA `(.L_x_114) ;  /* 0x0000000000408947 */ /* 0x000fea0003800000 */
[----:B------:R-:W3:Y:S01]  /*6d60*/  LDCU.64 UR8, c[0x4][0x70] ;  /* 0x01000e00ff0877ac */ /* 0x000ee20008000a00 */
[----:B------:R-:W-:Y:S01]  /*6d70*/  MOV R3, 0x0 ;  /* 0x0000000000037802 */ /* 0x000fe20000000f00 */
[----:B------:R-:W-:Y:S02]  /*6d80*/  HFMA2 R12, -RZ, RZ, 0, 5.9604644775390625e-08 ;  /* 0x00000001ff0c7431 */ /* 0x000fe400000001ff */
[----:B------:R-:W-:Y:S02]  /*6d90*/  IMAD.MOV.U32 R8, RZ, RZ, 0x192 ;  /* 0x00000192ff087424 */ /* 0x000fe400078e00ff */
[----:B------:R-:W-:Y:S01]  /*6da0*/  IMAD.MOV.U32 R13, RZ, RZ, RZ ;  /* 0x000000ffff0d7224 */ /* 0x000fe200078e00ff */
[----:B------:R-:W5:Y:S01]  /*6db0*/  LDCU.64 UR6, c[0x4][0x78] ;  /* 0x01000f00ff0677ac */ /* 0x000f620008000a00 */
[----:B----4-:R-:W4:Y:S01]  /*6dc0*/  LDC.64 R2, c[0x4][R3] ;  /* 0x0100000003027b82 */ /* 0x010f220000000a00 */
[----:B------:R-:W2:Y:S01]  /*6dd0*/  LDCU.64 UR4, c[0x4][0x10] ;  /* 0x01000200ff0477ac */ /* 0x000ea20008000a00 */
[----:B---3--:R-:W-:Y:S01]  /*6de0*/  MOV R5, UR9 ;  /* 0x0000000900057c02 */ /* 0x008fe20008000f00 */
[----:B------:R-:W-:Y:S01]  /*6df0*/  IMAD.U32 R4, RZ, RZ, UR8 ;  /* 0x00000008ff047e24 */ /* 0x000fe2000f8e00ff */
[----:B-----5:R-:W-:Y:S01]  /*6e00*/  MOV R7, UR7 ;  /* 0x0000000700077c02 */ /* 0x020fe20008000f00 */
[----:B------:R-:W-:Y:S01]  /*6e10*/  IMAD.U32 R6, RZ, RZ, UR6 ;  /* 0x00000006ff067e24 */ /* 0x000fe2000f8e00ff */
[----:B--2---:R-:W-:Y:S01]  /*6e20*/  MOV R11, UR5 ;  /* 0x00000005000b7c02 */ /* 0x004fe20008000f00 */
[----:B------:R-:W-:Y:S02]  /*6e30*/  IMAD.U32 R10, RZ, RZ, UR4 ;  /* 0x00000004ff0a7e24 */ /* 0x000fe4000f8e00ff */
[----:B------:R-:W-:Y:S07]  /*6e40*/  LEPC R20, `(.L_x_114) ;  /* 0x000000001014794e */ /* 0x000fee0000000000 */
[----:B-1--4-:R-:W-:Y:S05]  /*6e50*/  CALL.ABS.NOINC R2 ;  /* 0x0000000002007343 */ /* 0x012fea0003c00000 */
.L_x_114:
[C---:B-1----:R-:W-:Y:S01]  /*6e60*/  SHF.L.U32 R40, R48.reuse, 0x10, RZ ;  /* 0x0000001030287819 */ /* 0x042fe200000006ff */
[----:B------:R-:W-:Y:S05]  /*6e70*/  WARPSYNC.ALL ;  /* 0x0000000000007948 */ /* 0x000fea0003800000 */
[----:B------:R-:W-:Y:S01]  /*6e80*/  R2UR UR4, R39 ;  /* 0x00000000270472ca */ /* 0x000fe200000e0000 */
[----:B------:R-:W-:Y:S01]  /*6e90*/  BSSY.RECONVERGENT B0, `(.L_x_115) ;  /* 0x0000090000007945 */ /* 0x000fe20003800200 */
[----:B------:R-:W-:Y:S02]  /*6ea0*/  LOP3.LUT R43, R48, 0xffff0000, RZ, 0xc0, !PT ;  /* 0xffff0000302b7812 */ /* 0x000fe400078ec0ff */
[----:B------:R-:W-:Y:S02]  /*6eb0*/  LOP3.LUT R42, R49, 0xffff0000, RZ, 0xc0, !PT ;  /* 0xffff0000312a7812 */ /* 0x000fe400078ec0ff */
[----:B------:R-:W-:Y:S02]  /*6ec0*/  SHF.L.U32 R45, R51, 0x10, RZ ;  /* 0x00000010332d7819 */ /* 0x000fe400000006ff */
[----:B------:R-:W-:Y:S02]  /*6ed0*/  ISETP.NE.AND P6, PT, R98, RZ, PT ;  /* 0x000000ff6200720c */ /* 0x000fe40003fc5270 */
[----:B------:R-:W-:Y:S02]  /*6ee0*/  MOV R52, UR46 ;  /* 0x0000002e00347c02 */ /* 0x000fe40008000f00 */
[----:B------:R-:W-:Y:S01]  /*6ef0*/  MOV R61, UR47 ;  /* 0x0000002f003d7c02 */ /* 0x000fe20008000f00 */
[----:B----4-:R-:W1:Y:S01]  /*6f00*/  LDTM.x32 R4, tmem[UR4+0x20] ;  /* 0x00002004000479ee */ /* 0x010e6200082c0000 */
[----:B------:R-:W-:Y:S02]  /*6f10*/  LOP3.LUT R44, R75, 0xffff0000, RZ, 0xc0, !PT ;  /* 0xffff00004b2c7812 */ /* 0x000fe400078ec0ff */
[----:B------:R-:W-:Y:S02]  /*6f20*/  ISETP.NE.AND P0, PT, R95, RZ, PT ;  /* 0x000000ff5f00720c */ /* 0x000fe40003f05270 */
[----:B------:R-:W-:Y:S03]  /*6f30*/  LEA R62, R46, UR44, 0x3 ;  /* 0x0000002c2e3e7c11 */ /* 0x000fe6000f8e18ff */
[----:B------:R-:W-:Y:S02]  /*6f40*/  @P6 LEA R52, R52, UR44, 0x3 ;  /* 0x0000002c34346c11 */ /* 0x000fe4000f8e18ff */
[----:B------:R-:W-:Y:S02]  /*6f50*/  @P6 SHF.L.U32 R63, R90, 0x1f, RZ ;  /* 0x0000001f5a3f6819 */ /* 0x000fe400000006ff */
[----:B------:R-:W-:Y:S04]  /*6f60*/  @P6 IADD3 R52, PT, PT, R52, 0x70, RZ ;  /* 0x0000007034346810 */ /* 0x000fe80007ffe0ff */
[----:B------:R-:W-:Y:S01]  /*6f70*/  @P6 PRMT R61, R61, 0x654, R52 ;  /* 0x000006543d3d6816 */ /* 0x000fe20000000034 */
[C---:B-1----:R-:W-:Y:S01]  /*6f80*/  FMUL R0, R38.reuse, R4 ;  /* 0x0000000426007220 */ /* 0x042fe20000400000 */
[C---:B------:R-:W-:Y:S01]  /*6f90*/  FMUL R2, R38.reuse, R5 ;  /* 0x0000000526027220 */ /* 0x040fe20000400000 */
[C---:B------:R-:W-:Y:S01]  /*6fa0*/  FMUL R3, R38.reuse, R6 ;  /* 0x0000000626037220 */ /* 0x040fe20000400000 */
[----:B------:R-:W-:Y:S01]  /*6fb0*/  FMUL R7, R38, R7 ;  /* 0x0000000726077220 */ /* 0x000fe20000400000 */
[----:B------:R-:W-:Y:S01]  /*6fc0*/  FFMA R0, R41, R40, R0 ;  /* 0x0000002829007223 */ /* 0x000fe20000000000 */
[----:B------:R-:W-:Y:S01]  /*6fd0*/  SHF.L.U32 R40, R49, 0x10, RZ ;  /* 0x0000001031287819 */ /* 0x000fe200000006ff */
[C---:B------:R-:W-:Y:S01]  /*6fe0*/  FFMA R2, R41.reuse, R43, R2 ;  /* 0x0000002b29027223 */ /* 0x040fe20000000002 */
[----:B------:R-:W-:Y:S01]  /*6ff0*/  SHF.L.U32 R43, R50, 0x10, RZ ;  /* 0x00000010322b7819 */ /* 0x000fe200000006ff */
[C---:B------:R-:W-:Y:S01]  /*7000*/  FMUL R4, R38.reuse, R8 ;  /* 0x0000000826047220 */ /* 0x040fe20000400000 */
[----:B------:R-:W-:Y:S01]  /*7010*/  FMUL R5, R38, R9 ;  /* 0x0000000926057220 */ /* 0x000fe20000400000 */
[C---:B------:R-:W-:Y:S01]  /*7020*/  FFMA R3, R41.reuse, R40, R3 ;  /* 0x0000002829037223 */ /* 0x040fe20000000003 */
[----:B------:R-:W-:Y:S01]  /*7030*/  LOP3.LUT R40, R50, 0xffff0000, RZ, 0xc0, !PT ;  /* 0xffff000032287812 */ /* 0x000fe200078ec0ff */
[----:B------:R-:W-:Y:S01]  /*7040*/  FFMA R7, R41, R42, R7 ;  /* 0x0000002a29077223 */ /* 0x000fe20000000007 */
[----:B------:R-:W-:Y:S01]  /*7050*/  LOP3.LUT R42, R51, 0xffff0000, RZ, 0xc0, !PT ;  /* 0xffff0000332a7812 */ /* 0x000fe200078ec0ff */
[----:B------:R-:W-:Y:S01]  /*7060*/  FMUL R6, R38, R10 ;  /* 0x0000000a26067220 */ /* 0x000fe20000400000 */
[----:B------:R-:W-:Y:S01]  /*7070*/  F2FP.BF16.F32.PACK_AB R52, R2, R0 ;  /* 0x000000000234723e */ /* 0x000fe200000010ff */
[----:B------:R-:W-:Y:S01]  /*7080*/  FMUL R11, R38, R11 ;  /* 0x0000000b260b7220 */ /* 0x000fe20000400000 */
[----:B------:R-:W-:Y:S01]  /*7090*/  F2FP.BF16.F32.PACK_AB R53, R7, R3 ;  /* 0x000000030735723e */ /* 0x000fe200000010ff */
        /* <DEDUP_REMOVED lines=20> */
[C---:B------:R-:W-:Y:S01]  /*71e0*/  FMUL R12, R38.reuse, R16 ;  /* 0x00000010260c7220 */ /* 0x040fe20000400000 */
        /* <DEDUP_REMOVED lines=13> */
[----:B------:R1:W-:Y:S01]  /*72c0*/  STS.128 [R93+0x2000], R52 ;  /* 0x002000345d007388 */ /* 0x0003e20000000c00 */
[----:B------:R-:W-:Y:S01]  /*72d0*/  F2FP.BF16.F32.PACK_AB R70, R13, R12 ;  /* 0x0000000c0d46723e */ /* 0x000fe200000010ff */
[----:B------:R-:W-:Y:S01]  /*72e0*/  FFMA R19, R41, R40, R19 ;  /* 0x0000002829137223 */ /* 0x000fe20000000013 */
[----:B------:R-:W-:Y:S01]  /*72f0*/  LOP3.LUT R40, R64, 0xffff0000, RZ, 0xc0, !PT ;  /* 0xffff000040287812 */ /* 0x000fe200078ec0ff */
[C---:B------:R-:W-:Y:S01]  /*7300*/  FMUL R16, R38.reuse, R20 ;  /* 0x0000001426107220 */ /* 0x040fe20000400000 */
[C---:B------:R-:W-:Y:S01]  /*7310*/  FMUL R17, R38.reuse, R21 ;  /* 0x0000001526117220 */ /* 0x040fe20000400000 */
[C---:B------:R-:W-:Y:S01]  /*7320*/  FMUL R18, R38.reuse, R22 ;  /* 0x0000001626127220 */ /* 0x040fe20000400000 */
[----:B------:R-:W-:Y:S01]  /*7330*/  F2FP.BF16.F32.PACK_AB R71, R19, R14 ;  /* 0x0000000e1347723e */ /* 0x000fe200000010ff */
[----:B------:R-:W-:Y:S01]  /*7340*/  FMUL R23, R38, R23 ;  /* 0x0000001726177220 */ /* 0x000fe20000400000 */
[----:B------:R-:W-:Y:S01]  /*7350*/  FFMA R16, R41, R43, R16 ;  /* 0x0000002b29107223 */ /* 0x000fe20000000010 */
[----:B------:R-:W-:Y:S01]  /*7360*/  SHF.L.U32 R43, R67, 0x10, RZ ;  /* 0x00000010432b7819 */ /* 0x000fe200000006ff */
[C---:B------:R-:W-:Y:S01]  /*7370*/  FFMA R17, R41.reuse, R40, R17 ;  /* 0x0000002829117223 */ /* 0x040fe20000000011 */
[----:B------:R1:W-:Y:S01]  /*7380*/  STS.128 [R92+0x2010], R68 ;  /* 0x002010445c007388 */ /* 0x0003e20000000c00 */
        /* <DEDUP_REMOVED lines=8> */
[C---:B------:R-:W-:Y:S01]  /*7410*/  FMUL R22, R38.reuse, R26 ;  /* 0x0000001a26167220 */ /* 0x040fe20000400000 */
[----:B------:R-:W-:Y:S01]  /*7420*/  FFMA R20, R41, R40, R20 ;  /* 0x0000002829147223 */ /* 0x000fe20000000014 */
[----:B------:R-:W-:Y:S01]  /*7430*/  LOP3.LUT R40, R67, 0xffff0000, RZ, 0xc0, !PT ;  /* 0xffff000043287812 */ /* 0x000fe200078ec0ff */
[C---:B------:R-:W-:Y:S01]  /*7440*/  FFMA R21, R41.reuse, R42, R21 ;  /* 0x0000002a29157223 */ /* 0x040fe20000000015 */
[C---:B------:R-:W-:Y:S01]  /*7450*/  FFMA R22, R41.reuse, R43, R22 ;  /* 0x0000002b29167223 */ /* 0x040fe20000000016 */
[----:B------:R-:W-:Y:S01]  /*7460*/  FMUL R27, R38, R27 ;  /* 0x0000001b261b7220 */ /* 0x000fe20000400000 */
[----:B------:R-:W-:Y:S01]  /*7470*/  SHF.L.U32 R43, R72, 0x10, RZ ;  /* 0x00000010482b7819 */ /* 0x000fe200000006ff */
[----:B------:R-:W-:Y:S01]  /*7480*/  FMUL R24, R38, R28 ;  /* 0x0000001c26187220 */ /* 0x000fe20000400000 */
[----:B------:R-:W-:Y:S01]  /*7490*/  LOP3.LUT R42, R72, 0xffff0000, RZ, 0xc0, !PT ;  /* 0xffff0000482a7812 */ /* 0x000fe200078ec0ff */
[C---:B------:R-:W-:Y:S01]  /*74a0*/  FMUL R25, R38.reuse, R29 ;  /* 0x0000001d26197220 */ /* 0x040fe20000400000 */
[C---:B------:R-:W-:Y:S01]  /*74b0*/  FMUL R26, R38.reuse, R30 ;  /* 0x0000001e261a7220 */ /* 0x040fe20000400000 */
[C---:B------:R-:W-:Y:S01]  /*74c0*/  FFMA R27, R41.reuse, R40, R27 ;  /* 0x00000028291b7223 */ /* 0x040fe2000000001b */
[----:B------:R-:W-:Y:S01]  /*74d0*/  FFMA R24, R41, R43, R24 ;  /* 0x0000002b29187223 */ /* 0x000fe20000000018 */
[----:B------:R-:W-:Y:S01]  /*74e0*/  LOP3.LUT R40, R73, 0xffff0000, RZ, 0xc0, !PT ;  /* 0xffff000049287812 */ /* 0x000fe200078ec0ff */
[C---:B------:R-:W-:Y:S01]  /*74f0*/  FFMA R25, R41.reuse, R42, R25 ;  /* 0x0000002a29197223 */ /* 0x040fe20000000019 */
[----:B------:R-:W-:Y:S01]  /*7500*/  FMUL R31, R38, R31 ;  /* 0x0000001f261f7220 */ /* 0x000fe20000400000 */
[----:B------:R-:W-:Y:S01]  /*7510*/  SHF.L.U32 R43, R74, 0x10, RZ ;  /* 0x000000104a2b7819 */ /* 0x000fe200000006ff */
[----:B------:R-:W-:Y:S01]  /*7520*/  FFMA R26, R41, R45, R26 ;  /* 0x0000002d291a7223 */ /* 0x000fe2000000001a */
        /* <DEDUP_REMOVED lines=29> */
[----:B------:R-:W-:Y:S02]  /*7700*/  UIADD3 UR9, UPT, UPT, UR49, 0x20, URZ ;  /* 0x0000002031097890 */ /* 0x000fe4000fffe0ff */
[----:B------:R-:W-:Y:S01]  /*7710*/  UIADD3 UR8, UPT, UPT, UR44, 0x2200, URZ ;  /* 0x000022002c087890 */ /* 0x000fe2000fffe0ff */
[----:B------:R-:W-:Y:S01]  /*7720*/  UMOV UR10, UR50 ;  /* 0x00000032000a7c82 */ /* 0x000fe20008000000 */
[----:B------:R-:W-:Y:S01]  /*7730*/  UMOV UR11, UR36 ;  /* 0x00000024000b7c82 */ /* 0x000fe20008000000 */
[----:B---3--:R-:W-:Y:S04]  /*7740*/  UIADD3 UR4, UP0, UPT, UR6, 0x680, URZ ;  /* 0x0000068006047890 */ /* 0x008fe8000ff1e0ff */
[----:B------:R-:W-:Y:S09]  /*7750*/  UIADD3.X UR5, UPT, UPT, URZ, UR7, URZ, UP0, !UPT ;  /* 0x00000007ff057290 */ /* 0x000ff200087fe4ff */
[----:B------:R3:W-:Y:S01]  /*7760*/  UTMASTG.3D [UR8], [UR4] ;  /* 0x00000008040073b5 */ /* 0x0007e20008010000 */
[----:B------:R0:W-:Y:S01]  /*7770*/  UTMACMDFLUSH ;  /* 0x00000000000079b7 */ /* 0x0001e20000000000 */
[----:B---3--:R-:W-:Y:S04]  /*7780*/  DEPBAR.LE SB0, 0x1 ;  /* 0x000080400000791a */ /* 0x008fe80000000000 */
.L_x_116:
[----:B------:R-:W-:Y:S05]  /*7790*/  BSYNC.RECONVERGENT B0 ;  /* 0x0000000000007941 */ /* 0x000fea0003800200 */
.L_x_115:
[----:B------:R-:W-:Y:S01]  /*77a0*/  BAR.SYNC.DEFER_BLOCKING 0x1, 0x80 ;  /* 0x0042000000007b1d */ /* 0x000fe20000010000 */
[----:B------:R-:W-:Y:S04]  /*77b0*/  UIADD3 UR4, UPT, UPT, UR46, 0x1, URZ ;  /* 0x000000012e047890 */ /* 0x000fe8000fffe0ff */
[----:B------:R-:W-:Y:S04]  /*77c0*/  UISETP.NE.AND UP0, UPT, UR4, 0x4, UPT ;  /* 0x000000040400788c */ /* 0x000fe8000bf05270 */
[----:B------:R-:W-:Y:S01]  /*77d0*/  USEL UR45, UR4, URZ, UP0 ;  /* 0x000000ff042d7287 */ /* 0x000fe20008000000 */
[----:B------:R3:W-:Y:S01]  /*77e0*/  @P6 SYNCS.ARRIVE.TRANS64.RED.A1T0 RZ, [R61+URZ], RZ ;  /* 0x000000ff3dff69a7 */ /* 0x0007e200081004ff */
[----:B------:R-:W-:Y:S01]  /*77f0*/  BSSY B1, `(.L_x_117) ;  /* 0x0000017000017945 */ /* 0x000fe20003800000 */
[----:B------:R-:W4:Y:S02]  /*7800*/  @P6 SYNCS.PHASECHK.TRANS64.TRYWAIT P0, [R62+URZ+0x50], R63 ;  /* 0x0000503f3e0065a7 */ /* 0x000f2400080011ff */
[----:B----4-:R-:W-:Y:S01]  /*7810*/  @P6 SEL R47, RZ, 0x1, !P0 ;  /* 0x00000001ff2f6807 */ /* 0x010fe20004000000 */
[----:B---3--:R-:W-:Y:S06]  /*7820*/  @!P6 BRA `(.L_x_118) ;  /* 0x00000000004ce947 */ /* 0x008fec0003800000 */
        /* <DEDUP_REMOVED lines=9> */
[----:B------:R-:W-:Y:S04]  /*78c0*/  SHF.L.U32 R5, R90, 0x1f, RZ ;  /* 0x0000001f5a057819 */ /* 0x000fe800000006ff */
[----:B------:R-:W3:Y:S02]  /*78d0*/  SYNCS.PHASECHK.TRANS64.TRYWAIT P0, [R62+URZ+0x50], R5 ;  /* 0x000050053e0075a7 */ /* 0x000ee400080011ff */
[----:B---3--:R-:W-:Y:S05]  /*78e0*/  @!P0 BRA `(.L_x_121) ;  /* 0x00000024008c8947 */ /* 0x008fea0003800000 */
.L_x_120:
[----:B------:R-:W-:Y:S05]  /*78f0*/  BSYNC B0 ;  /* 0x0000000000007941 */ /* 0x000fea0003800000 */
.L_x_119:
[----:B------:R-:W-:Y:S02]  /*7900*/  ISETP.NE.AND P0, PT, R60, RZ, PT ;  /* 0x000000ff3c00720c */ /* 0x000fe40003f05270 */
[----:B------:R-:W-:Y:S11]  /*7910*/  IADD3 R46, PT, PT, R46, 0x1, RZ ;  /* 0x000000012e2e7810 */ /* 0x000ff60007ffe0ff */
[----:B------:R4:W1:Y:S04]  /*7920*/  @P0 LDS.128 R48, [R4] ;  /* 0x0000000004300984 */ /* 0x0008680000000c00 */
[----:B------:R4:W1:Y:S04]  /*7930*/  @P0 LDS.128 R56, [R3+0x10] ;  /* 0x0000100003380984 */ /* 0x0008680000000c00 */
[----:B------:R4:W1:Y:S04]  /*7940*/  @P0 LDS.128 R64, [R2+0x20] ;  /* 0x0000200002400984 */ /* 0x0008680000000c00 */
[----:B------:R4:W1:Y:S02]  /*7950*/  @P0 LDS.128 R72, [R0+0x30] ;  /* 0x0000300000480984 */ /* 0x0008640000000c00 */
.L_x_118:
[----:B------:R-:W-:Y:S05]  /*7960*/  BSYNC B1 ;  /* 0x0000000000017941 */ /* 0x000fea0003800000 */
.L_x_117:
[----:B----4-:R-:W-:Y:S05]  /*7970*/  VIADD R0, R39, 0x40 ;  /* 0x0000004027007836 */ /* 0x010fea0000000000 */
        /* <DEDUP_REMOVED lines=9> */
[----:B------:R-:W4:Y:S01]  /*7a10*/  LDCU.64 UR6, c[0x4][0x78] ;  /* 0x01000f00ff0677ac */ /* 0x000f220008000a00 */
[----:B------:R-:W1:Y:S01]  /*7a20*/  LDC.64 R2, c[0x4][R3] ;  /* 0x0100000003027b82 */ /* 0x000e620000000a00 */
[----:B------:R-:W5:Y:S01]  /*7a30*/  LDCU.64 UR4, c[0x4][0x10] ;  /* 0x01000200ff0477ac */ /* 0x000f620008000a00 */
[----:B---3--:R-:W-:Y:S01]  /*7a40*/  MOV R5, UR9 ;  /* 0x0000000900057c02 */ /* 0x008fe20008000f00 */
[----:B------:R-:W-:Y:S01]  /*7a50*/  IMAD.U32 R4, RZ, RZ, UR8 ;  /* 0x00000008ff047e24 */ /* 0x000fe2000f8e00ff */
[----:B----4-:R-:W-:Y:S01]  /*7a60*/  MOV R7, UR7 ;  /* 0x0000000700077c02 */ /* 0x010fe20008000f00 */
[----:B------:R-:W-:Y:S01]  /*7a70*/  IMAD.U32 R6, RZ, RZ, UR6 ;  /* 0x00000006ff067e24 */ /* 0x000fe2000f8e00ff */
[----:B-----5:R-:W-:Y:S01]  /*7a80*/  MOV R11, UR5 ;  /* 0x00000005000b7c02 */ /* 0x020fe20008000f00 */
[----:B------:R-:W-:Y:S02]  /*7a90*/  IMAD.U32 R10, RZ, RZ, UR4 ;  /* 0x00000004ff0a7e24 */ /* 0x000fe4000f8e00ff */
[----:B------:R-:W-:Y:S07]  /*7aa0*/  LEPC R20, `(.L_x_122) ;  /* 0x000000001014794e */ /* 0x000fee0000000000 */
[----:B-12---:R-:W-:Y:S05]  /*7ab0*/  CALL.ABS.NOINC R2 ;  /* 0x0000000002007343 */ /* 0x006fea0003c00000 */
.L_x_122:
        /* <DEDUP_REMOVED lines=10> */
[----:B---3--:R-:W1:Y:S01]  /*7b60*/  LDTM.x32 R4, tmem[UR4+0x40] ;  /* 0x00004004000479ee */ /* 0x008e6200082c0000 */
        /* <DEDUP_REMOVED lines=136> */
.L_x_124:
[----:B------:R-:W-:Y:S05]  /*83f0*/  BSYNC.RECONVERGENT B0 ;  /* 0x0000000000007941 */ /* 0x000fea0003800200 */
.L_x_123:
        /* <DEDUP_REMOVED lines=21> */
.L_x_128:
[----:B------:R-:W-:Y:S05]  /*8550*/  BSYNC B0 ;  /* 0x0000000000007941 */ /* 0x000fea0003800000 */
.L_x_127:
[----:B------:R-:W-:Y:S11]  /*8560*/  ISETP.NE.AND P0, PT, R60, RZ, PT ;  /* 0x000000ff3c00720c */ /* 0x000ff60003f05270 */
[----:B------:R-:W-:Y:S02]  /*8570*/  @!UPT UIADD3 URZ, UPT, UPT, URZ, URZ, URZ ;  /* 0x000000fffffff290 */ /* 0x000fe4000fffe0ff */
[----:B------:R4:W1:Y:S04]  /*8580*/  @P0 LDS.128 R48, [R3] ;  /* 0x0000000003300984 */ /* 0x0008680000000c00 */
[----:B------:R4:W1:Y:S04]  /*8590*/  @P0 LDS.128 R56, [R2+0x10] ;  /* 0x0000100002380984 */ /* 0x0008680000000c00 */
[----:B------:R4:W1:Y:S04]  /*85a0*/  @P0 LDS.128 R64, [R0+0x20] ;  /* 0x0000200000400984 */ /* 0x0008680000000c00 */
[----:B------:R4:W1:Y:S02]  /*85b0*/  @P0 LDS.128 R72, [R46+0x30] ;  /* 0x000030002e480984 */ /* 0x0008640000000c00 */
.L_x_126:
[----:B------:R-:W-:Y:S05]  /*85c0*/  BSYNC B1 ;  /* 0x0000000000017941 */ /* 0x000fea0003800000 */
.L_x_125:
        /* <DEDUP_REMOVED lines=21> */
.L_x_130:
[----:B------:R-:W-:Y:S01]  /*8720*/  ISETP.NE.AND P0, PT, R95, RZ, PT ;  /* 0x000000ff5f00720c */ /* 0x000fe20003f05270 */
[----:B------:R-:W-:Y:S05]  /*8730*/  WARPSYNC.ALL ;  /* 0x0000000000007948 */ /* 0x000fea0003800000 */
[----:B------:R-:W-:Y:S01]  /*8740*/  R2UR UR4, R39 ;  /* 0x00000000270472ca */ /* 0x000fe200000e0000 */
[----:B------:R-:W-:Y:S01]  /*8750*/  BSSY.RECONVERGENT B0, `(.L_x_131) ;  /* 0x000008d000007945 */ /* 0x000fe20003800200 */
[----:B------:R-:W-:Y:S02]  /*8760*/  R2UR UR5, R99 ;  /* 0x00000000630572ca */ /* 0x000fe400000e0000 */
[C---:B-1----:R-:W-:Y:S02]  /*8770*/  SHF.L.U32 R40, R48.reuse, 0x10, RZ ;  /* 0x0000001030287819 */ /* 0x042fe400000006ff */
[----:B------:R-:W-:Y:S02]  /*8780*/  LOP3.LUT R42, R48, 0xffff0000, RZ, 0xc0, !PT ;  /* 0xffff0000302a7812 */ /* 0x000fe400078ec0ff */
[C---:B------:R-:W-:Y:S02]  /*8790*/  SHF.L.U32 R43, R49.reuse, 0x10, RZ ;  /* 0x00000010312b7819 */ /* 0x040fe400000006ff */
[----:B------:R-:W-:Y:S02]  /*87a0*/  LOP3.LUT R44, R49, 0xffff0000, RZ, 0xc0, !PT ;  /* 0xffff0000312c7812 */ /* 0x000fe400078ec0ff */
[C---:B------:R-:W-:Y:S01]  /*87b0*/  SHF.L.U32 R45, R50.reuse, 0x10, RZ ;  /* 0x00000010322d7819 */ /* 0x040fe200000006ff */
[----:B---3--:R-:W1:Y:S01]  /*87c0*/  LDTM.x32 R4, tmem[UR4+0x60] ;  /* 0x00006004000479ee */ /* 0x008e6200082c0000 */
[----:B------:R-:W-:Y:S01]  /*87d0*/  LOP3.LUT R46, R50, 0xffff0000, RZ, 0xc0, !PT ;  /* 0xffff0000322e7812 */ /* 0x000fe200078ec0ff */
[----:B------:R-:W-:Y:S01]  /*87e0*/  NOP ;  /* 0x0000000000007918 */ /* 0x000fe20000000000 */
[C---:B------:R-:W-:Y:S01]  /*87f0*/  SHF.L.U32 R47, R51.reuse, 0x10, RZ ;  /* 0x00000010332f7819 */ /* 0x040fe200000006ff */
[----:B------:R-:W-:Y:S01]  /*8800*/  UIADD3 UR4, UPT, UPT, UR5, 0xe0, URZ ;  /* 0x000000e005047890 */ /* 0x000fe2000fffe0ff */
[----:B------:R-:W-:Y:S02]  /*8810*/  LOP3.LUT R49, R51, 0xffff0000, RZ, 0xc0, !PT ;  /* 0xffff000033317812 */ /* 0x000fe400078ec0ff */
[C---:B------:R-:W-:Y:S01]  /*8820*/  SHF.L.U32 R48, R56.reuse, 0x10, RZ ;  /* 0x0000001038307819 */ /* 0x040fe200000006ff */
[----:B------:R-:W-:Y:S01]  /*8830*/  UPRMT UR4, UR47, 0x654, UR4 ;  /* 0x000006542f047896 */ /* 0x000fe20008000004 */
[----:B------:R-:W-:Y:S02]  /*8840*/  LOP3.LUT R51, R56, 0xffff0000, RZ, 0xc0, !PT ;  /* 0xffff000038337812 */ /* 0x000fe400078ec0ff */
[C---:B------:R-:W-:Y:S02]  /*8850*/  SHF.L.U32 R50, R57.reuse, 0x10, RZ ;  /* 0x0000001039327819 */ /* 0x040fe400000006ff */
[----:B------:R-:W-:Y:S02]  /*8860*/  LOP3.LUT R52, R57, 0xffff0000, RZ, 0xc0, !PT ;  /* 0xffff000039347812 */ /* 0x000fe400078ec0ff */
[C---:B------:R-:W-:Y:S02]  /*8870*/  SHF.L.U32 R53, R58.reuse, 0x10, RZ ;  /* 0x000000103a357819 */ /* 0x040fe400000006ff */
[----:B------:R-:W-:Y:S01]  /*8880*/  LOP3.LUT R54, R58, 0xffff0000, RZ, 0xc0, !PT ;  /* 0xffff00003a367812 */ /* 0x000fe200078ec0ff */
[----:B-1----:R-:W-:Y:S01]  /*8890*/  SYNCS.ARRIVE.TRANS64.RED.A1T0 RZ, [UR4], RZ ;  /* 0x000000ffffff79a7 */ /* 0x002fe20008100404 */
[C---:B------:R-:W-:Y:S02]  /*88a0*/  SHF.L.U32 R55, R59.reuse, 0x10, RZ ;  /* 0x000000103b377819 */ /* 0x040fe400000006ff */
[----:B------:R-:W-:Y:S02]  /*88b0*/  LOP3.LUT R56, R59, 0xffff0000, RZ, 0xc0, !PT ;  /* 0xffff00003b387812 */ /* 0x000fe400078ec0ff */
[----:B------:R-:W-:Y:S01]  /*88c0*/  SHF.L.U32 R57, R64, 0x10, RZ ;  /* 0x0000001040397819 */ /* 0x000fe200000006ff */
[C---:B------:R-:W-:Y:S01]  /*88d0*/  FMUL R4, R38.reuse, R4 ;  /* 0x0000000426047220 */ /* 0x040fe20000400000 */
[C---:B------:R-:W-:Y:S01]  /*88e0*/  FMUL R5, R38.reuse, R5 ;  /* 0x0000000526057220 */ /* 0x040fe20000400000 */
[----:B------:R-:W-:Y:S01]  /*88f0*/  FMUL R6, R38, R6 ;  /* 0x0000000626067220 */ /* 0x000fe20000400000 */
[----:B------:R-:W-:Y:S01]  /*8900*/  LOP3.LUT R58, R64, 0xffff0000, RZ, 0xc0, !PT ;  /* 0xffff0000403a7812 */ /* 0x000fe200078ec0ff */
[C---:B------:R-:W-:Y:S01]  /*8910*/  FFMA R4, R41.reuse, R40, R4 ;  /* 0x0000002829047223 */ /* 0x040fe20000000004 */
[----:B------:R-:W-:Y:S01]  /*8920*/  FFMA R5, R41, R42, R5 ;  /* 0x0000002a29057223 */ /* 0x000fe20000000005 */
[----:B------:R-:W-:Y:S01]  /*8930*/  SHF.L.U32 R59, R65, 0x10, RZ ;  /* 0x00000010413b7819 */ /* 0x000fe200000006ff */
[----:B------:R-:W-:Y:S01]  /*8940*/  FFMA R6, R41, R43, R6 ;  /* 0x0000002b29067223 */ /* 0x000fe20000000006 */
[C---:B------:R-:W-:Y:S01]  /*8950*/  FMUL R7, R38.reuse, R7 ;  /* 0x0000000726077220 */ /* 0x040fe20000400000 */
[----:B------:R-:W-:Y:S01]  /*8960*/  LOP3.LUT R60, R65, 0xffff0000, RZ, 0xc0, !PT ;  /* 0xffff0000413c7812 */ /* 0x000fe200078ec0ff */
[C---:B------:R-:W-:Y:S01]  /*8970*/  FMUL R8, R38.reuse, R8 ;  /* 0x0000000826087220 */ /* 0x040fe20000400000 */
[----:B------:R-:W-:Y:S01]  /*8980*/  F2FP.BF16.F32.PACK_AB R100, R5, R4 ;  /* 0x000000040564723e */ /* 0x000fe200000010ff */
[C---:B------:R-:W-:Y:S01]  /*8990*/  FFMA R7, R41.reuse, R44, R7 ;  /* 0x0000002c29077223 */ /* 0x040fe20000000007 */
[----:B------:R-:W-:Y:S01]  /*89a0*/  FMUL R9, R38, R9 ;  /* 0x0000000926097220 */ /* 0x000fe20000400000 */
[----:B------:R-:W-:Y:S01]  /*89b0*/  FFMA R8, R41, R45, R8 ;  /* 0x0000002d29087223 */ /* 0x000fe20000000008 */
[----:B------:R-:W-:Y:S01]  /*89c0*/  SHF.L.U32 R61, R66, 0x10, RZ ;  /* 0x00000010423d7819 */ /* 0x000fe200000006ff */
[C---:B------:R-:W-:Y:S01]  /*89d0*/  FMUL R0, R38.reuse, R10 ;  /* 0x0000000a26007220 */ /* 0x040fe20000400000 */
[----:B------:R-:W-:Y:S01]  /*89e0*/  F2FP.BF16.F32.PACK_AB R101, R7, R6 ;  /* 0x000000060765723e */ /* 0x000fe200000010ff */
[C---:B------:R-:W-:Y:S01]  /*89f0*/  FFMA R9, R41.reuse, R46, R9 ;  /* 0x0000002e29097223 */ /* 0x040fe20000000009 */
[----:B------:R-:W-:Y:S01]  /*8a00*/  FMUL R2, R38, R11 ;  /* 0x0000000b26027220 */ /* 0x000fe20000400000 */
[----:B------:R-:W-:Y:S01]  /*8a10*/  FFMA R0, R41, R47, R0 ;  /* 0x0000002f29007223 */ /* 0x000fe20000000000 */
[----:B------:R-:W-:Y:S01]  /*8a20*/  LOP3.LUT R62, R66, 0xffff0000, RZ, 0xc0, !PT ;  /* 0xffff0000423e7812 */ /* 0x000fe200078ec0ff */
[C---:B------:R-:W-:Y:S01]  /*8a30*/  FMUL R3, R38.reuse, R12 ;  /* 0x0000000c26037220 */ /* 0x040fe20000400000 */
[----:B------:R-:W-:Y:S01]  /*8a40*/  F2FP.BF16.F32.PACK_AB R102, R9, R8 ;  /* 0x000000080966723e */ /* 0x000fe200000010ff */
[C---:B------:R-:W-:Y:S01]  /*8a50*/  FFMA R2, R41.reuse, R49, R2 ;  /* 0x0000003129027223 */ /* 0x040fe20000000002 */
[C---:B------:R-:W-:Y:S01]  /*8a60*/  FMUL R10, R38.reuse, R13 ;  /* 0x0000000d260a7220 */ /* 0x040fe20000400000 */
[----:B------:R-:W-:Y:S01]  /*8a70*/  FFMA R3, R41, R48, R3 ;  /* 0x0000003029037223 */ /* 0x000fe20000000003 */
[----:B------:R-:W-:Y:S01]  /*8a80*/  SHF.L.U32 R63, R67, 0x10, RZ ;  /* 0x00000010433f7819 */ /* 0x000fe200000006ff */
[----:B------:R-:W-:Y:S01]  /*8a90*/  FMUL R11, R38, R14 ;  /* 0x0000000e260b7220 */ /* 0x000fe20000400000 */
[----:B------:R-:W-:Y:S01]  /*8aa0*/  F2FP.BF16.F32.PACK_AB R103, R2, R0 ;  /* 0x000000000267723e */ /* 0x000fe200000010ff */
[----:B------:R-:W-:Y:S01]  /*8ab0*/  FFMA R10, R41, R51, R10 ;  /* 0x00000033290a7223 */ /* 0x000fe2000000000a */
[C---:B------:R-:W-:Y:S01]  /*8ac0*/  FMUL R15, R38.reuse, R15 ;  /* 0x0000000f260f7220 */ /* 0x040fe20000400000 */
[C---:B------:R-:W-:Y:S01]  /*8ad0*/  FMUL R12, R38.reuse, R16 ;  /* 0x00000010260c7220 */ /* 0x040fe20000400000 */
[----:B------:R-:W-:Y:S01]  /*8ae0*/  FMUL R13, R38, R17 ;  /* 0x00000011260d7220 */ /* 0x000fe20000400000 */
[----:B------:R1:W-:Y:S01]  /*8af0*/  STS.128 [R93+0x6000], R100 ;  /* 0x006000645d007388 */ /* 0x0003e20000000c00 */
[----:B------:R-:W-:Y:S01]  /*8b00*/  LOP3.LUT R64, R67, 0xffff0000, RZ, 0xc0, !PT ;  /* 0xffff000043407812 */ /* 0x000fe200078ec0ff */
[C---:B------:R-:W-:Y:S01]  /*8b10*/  FFMA R11, R41.reuse, R50, R11 ;  /* 0x00000032290b7223 */ /* 0x040fe2000000000b */
[----:B------:R-:W-:Y:S01]  /*8b20*/  SHF.L.U32 R65, R72, 0x10, RZ ;  /* 0x0000001048417819 */ /* 0x000fe200000006ff */
[C---:B------:R-:W-:Y:S01]  /*8b30*/  FFMA R15, R41.reuse, R52, R15 ;  /* 0x00000034290f7223 */ /* 0x040fe2000000000f */
[----:B------:R-:W-:Y:S01]  /*8b40*/  F2FP.BF16.F32.PACK_AB R104, R10, R3 ;  /* 0x000000030a68723e */ /* 0x000fe200000010ff */
[C---:B------:R-:W-:Y:S01]  /*8b50*/  FFMA R12, R41.reuse, R53, R12 ;  /* 0x00000035290c7223 */ /* 0x040fe2000000000c */
[C---:B------:R-:W-:Y:S01]  /*8b60*/  FFMA R13, R41.reuse, R54, R13 ;  /* 0x00000036290d7223 */ /* 0x040fe2000000000d */
[C---:B------:R-:W-:Y:S01]  /*8b70*/  FMUL R14, R38.reuse, R18 ;  /* 0x00000012260e7220 */ /* 0x040fe20000400000 */
[C---:B------:R-:W-:Y:S01]  /*8b80*/  FMUL R19, R38.reuse, R19 ;  /* 0x0000001326137220 */ /* 0x040fe20000400000 */
[C---:B------:R-:W-:Y:S01]  /*8b90*/  FMUL R16, R38.reuse, R20 ;  /* 0x0000001426107220 */ /* 0x040fe20000400000 */
[C---:B------:R-:W-:Y:S01]  /*8ba0*/  FMUL R17, R38.reuse, R21 ;  /* 0x0000001526117220 */ /* 0x040fe20000400000 */
[C---:B------:R-:W-:Y:S01]  /*8bb0*/  FFMA R14, R41.reuse, R55, R14 ;  /* 0x00000037290e7223 */ /* 0x040fe2000000000e */
        /* <DEDUP_REMOVED lines=9> */
[----:B------:R-:W-:Y:S01]  /*8c50*/  FFMA R23, R41, R60, R23 ;  /* 0x0000003c29177223 */ /* 0x000fe20000000017 */
[C---:B------:R-:W-:Y:S01]  /*8c60*/  FMUL R27, R38.reuse, R27 ;  /* 0x0000001b261b7220 */ /* 0x040fe20000400000 */
[----:B------:R-:W-:Y:S01]  /*8c70*/  F2FP.BF16.F32.PACK_AB R105, R15, R11 ;  /* 0x0000000b0f69723e */ /* 0x000fe200000010ff */
[----:B------:R-:W-:Y:S01]  /*8c80*/  FFMA R20, R41, R61, R20 ;  /* 0x0000003d29147223 */ /* 0x000fe20000000014 */
[----:B------:R-:W-:Y:S01]  /*8c90*/  F2FP.BF16.F32.PACK_AB R106, R13, R12 ;  /* 0x0000000c0d6a723e */ /* 0x000fe200000010ff */
[----:B------:R-:W-:Y:S01]  /*8ca0*/  FMUL R24, R38, R28 ;  /* 0x0000001c26187220 */ /* 0x000fe20000400000 */
[----:B------:R-:W-:Y:S01]  /*8cb0*/  F2FP.BF16.F32.PACK_AB R107, R19, R14 ;  /* 0x0000000e136b723e */ /* 0x000fe200000010ff */
[----:B------:R-:W-:Y:S01]  /*8cc0*/  FFMA R21, R41, R62, R21 ;  /* 0x0000003e29157223 */ /* 0x000fe20000000015 */
[----:B------:R-:W-:Y:S01]  /*8cd0*/  LOP3.LUT R66, R72, 0xffff0000, RZ, 0xc0, !PT ;  /* 0xffff000048427812 */ /* 0x000fe200078ec0ff */
[C---:B------:R-:W-:Y:S01]  /*8ce0*/  FMUL R25, R38.reuse, R29 ;  /* 0x0000001d26197220 */ /* 0x040fe20000400000 */
[----:B------:R-:W-:Y:S01]  /*8cf0*/  SHF.L.U32 R67, R73, 0x10, RZ ;  /* 0x0000001049437819 */ /* 0x000fe200000006ff */
[----:B------:R1:W-:Y:S01]  /*8d00*/  STS.128 [R92+0x6010], R104 ;  /* 0x006010685c007388 */ /* 0x0003e20000000c00 */
[----:B------:R-:W-:Y:S01]  /*8d10*/  FFMA R22, R41, R63, R22 ;  /* 0x0000003f29167223 */ /* 0x000fe20000000016 */
[----:B------:R-:W-:Y:S01]  /*8d20*/  LOP3.LUT R68, R73, 0xffff0000, RZ, 0xc0, !PT ;  /* 0xffff000049447812 */ /* 0x000fe200078ec0ff */
[----:B------:R-:W-:Y:S01]  /*8d30*/  FMUL R26, R38, R30 ;  /* 0x0000001e261a7220 */ /* 0x000fe20000400000 */
[C---:B------:R-:W-:Y:S01]  /*8d40*/  FFMA R27, R41.reuse, R64, R27 ;  /* 0x00000040291b7223 */ /* 0x040fe2000000001b */
[----:B------:R-:W-:Y:S01]  /*8d50*/  SHF.L.U32 R69, R74, 0x10, RZ ;  /* 0x000000104a457819 */ /* 0x000fe200000006ff */
[----:B------:R-:W-:Y:S01]  /*8d60*/  FMUL R31, R38, R31 ;  /* 0x0000001f261f7220 */ /* 0x000fe20000400000 */
[C---:B------:R-:W-:Y:S01]  /*8d70*/  FFMA R24, R41.reuse, R65, R24 ;  /* 0x0000004129187223 */ /* 0x040fe20000000018 */
[----:B------:R-:W-:Y:S01]  /*8d80*/  LOP3.LUT R70, R74, 0xffff0000, RZ, 0xc0, !PT ;  /* 0xffff00004a467812 */ /* 0x000fe200078ec0ff */
[C---:B------:R-:W-:Y:S01]  /*8d90*/  FMUL R28, R38.reuse, R32 ;  /* 0x00000020261c7220 */ /* 0x040fe20000400000 */
[----:B------:R-:W-:Y:S01]  /*8da0*/  FFMA R25, R41, R66, R25 ;  /* 0x0000004229197223 */ /* 0x000fe20000000019 */
[----:B------:R-:W-:Y:S01]  /*8db0*/  SHF.L.U32 R71, R75, 0x10, RZ ;  /* 0x000000104b477819 */ /* 0x000fe200000006ff */
[C---:B------:R-:W-:Y:S01]  /*8dc0*/  FMUL R29, R38.reuse, R33 ;  /* 0x00000021261d7220 */ /* 0x040fe20000400000 */
[----:B------:R-:W-:Y:S01]  /*8dd0*/  FFMA R26, R41, R67, R26 ;  /* 0x00000043291a7223 */ /* 0x000fe2000000001a */
[----:B------:R-:W-:Y:S01]  /*8de0*/  LOP3.LUT R72, R75, 0xffff0000, RZ, 0xc0, !PT ;  /* 0xffff00004b487812 */ /* 0x000fe200078ec0ff */
        /* <DEDUP_REMOVED lines=8> */
[----:B------:R-:W-:Y:S01]  /*8e70*/  FFMA R30, R41, R71, R30 ;  /* 0x00000047291e7223 */ /* 0x000fe2000000001e */
[----:B------:R-:W-:Y:S01]  /*8e80*/  F2FP.BF16.F32.PACK_AB R111, R27, R22 ;  /* 0x000000161b6f723e */ /* 0x000fe200000010ff */
[----:B------:R-:W-:Y:S01]  /*8e90*/  FFMA R35, R41, R72, R35 ;  /* 0x0000004829237223 */ /* 0x000fe20000000023 */
[----:B------:R-:W-:Y:S02]  /*8ea0*/  F2FP.BF16.F32.PACK_AB R112, R25, R24 ;  /* 0x000000181970723e */ /* 0x000fe400000010ff */
[----:B------:R-:W-:Y:S01]  /*8eb0*/  F2FP.BF16.F32.PACK_AB R113, R31, R26 ;  /* 0x0000001a1f71723e */ /* 0x000fe200000010ff */
[----:B------:R1:W-:Y:S01]  /*8ec0*/  STS.128 [R91+0x6020], R108 ;  /* 0x0060206c5b007388 */ /* 0x0003e20000000c00 */
        /* <DEDUP_REMOVED lines=21> */
.L_x_132:
[----:B------:R-:W-:Y:S05]  /*9020*/  BSYNC.RECONVERGENT B0 ;  /* 0x0000000000007941 */ /* 0x000fea0003800200 */
.L_x_131:
[----:B------:R-:W-:Y:S01]  /*9030*/  BAR.SYNC.DEFER_BLOCKING 0x1, 0x80 ;  /* 0x0042000000007b1d */ /* 0x000fe20000010000 */
[----:B------:R-:W-:Y:S01]  /*9040*/  UISETP.NE.AND UP0, UPT, UR52, -0x4, UPT ;  /* 0xfffffffc3400788c */ /* 0x000fe2000bf05270 */
[----:B------:R-:W-:Y:S08]  /*9050*/  IADD3 R0, PT, PT, R36, 0x1, RZ ;  /* 0x0000000124007810 */ /* 0x000ff00007ffe0ff */
[----:B------:R-:W-:Y:S05]  /*9060*/  BRA.U !UP0, `(.L_x_133) ;  /* 0x0000000108287547 */ /* 0x000fea000b800000 */
[----:B------:R-:W-:Y:S01]  /*9070*/  ISETP.NE.AND P0, PT, R98, RZ, PT ;  /* 0x000000ff6200720c */ /* 0x000fe20003f05270 */
[----:B------:R-:W-:Y:S01]  /*9080*/  IMAD.U32 R3, RZ, RZ, UR46 ;  /* 0x0000002eff037e24 */ /* 0x000fe2000f8e00ff */
[----:B------:R-:W-:Y:S01]  /*9090*/  UIADD3 UR4, UPT, UPT, UR46, 0x1, URZ ;  /* 0x000000012e047890 */ /* 0x000fe2000fffe0ff */
[----:B------:R-:W-:Y:S03]  /*90a0*/  IMAD.U32 R2, RZ, RZ, UR47 ;  /* 0x0000002fff027e24 */ /* 0x000fe6000f8e00ff */
[----:B------:R-:W-:Y:S04]  /*90b0*/  UISETP.NE.AND UP0, UPT, UR4, 0x4, UPT ;  /* 0x000000040400788c */ /* 0x000fe8000bf05270 */
[----:B------:R-:W-:Y:S03]  /*90c0*/  USEL UR46, UR4, URZ, UP0 ;  /* 0x000000ff042e7287 */ /* 0x000fe60008000000 */
[----:B------:R-:W-:Y:S05]  /*90d0*/  @P0 LEA R3, R3, UR44, 0x3 ;  /* 0x0000002c03030c11 */ /* 0x000fea000f8e18ff */
[----:B------:R-:W-:Y:S05]  /*90e0*/  @P0 VIADD R3, R3, 0x70 ;  /* 0x0000007003030836 */ /* 0x000fea0000000000 */
[----:B------:R-:W-:Y:S04]  /*90f0*/  @P0 PRMT R2, R2, 0x654, R3 ;  /* 0x0000065402020816 */ /* 0x000fe80000000003 */
[----:B------:R3:W-:Y:S03]  /*9100*/  @P0 SYNCS.ARRIVE.TRANS64.RED.A1T0 RZ, [R2+URZ], RZ ;  /* 0x000000ff02ff09a7 */ /* 0x0007e600081004ff */
.L_x_133:
[----:B------:R-:W-:Y:S01]  /*9110*/  R2UR UR4, R82 ;  /* 0x00000000520472ca */ /* 0x000fe200000e0000 */
[----:B------:R-:W-:Y:S01]  /*9120*/  UISETP.NE.AND UP0, UPT, UR62, URZ, UPT ;  /* 0x000000ff3e00728c */ /* 0x000fe2000bf05270 */
[----:B------:R-:W-:Y:S01]  /*9130*/  ISETP.NE.AND P0, PT, R86, 0x2, PT ;  /* 0x000000025600780c */ /* 0x000fe20003f05270 */
[----:B------:R-:W-:Y:S01]  /*9140*/  UIADD3 UR20, UPT, UPT, UR37, UR63, URZ ;  /* 0x0000003f25147290 */ /* 0x000fe2000fffe0ff */
[----:B------:R-:W-:Y:S01]  /*9150*/  ISETP.NE.AND P1, PT, R0, 0x4, PT ;  /* 0x000000040000780c */ /* 0x000fe20003f25270 */
[----:B------:R-:W-:Y:S01]  /*9160*/  UIADD3 UR52, UPT, UPT, UR52, 0x4, URZ ;  /* 0x0000000434347890 */ /* 0x000fe2000fffe0ff */
[----:B------:R-:W-:Y:S01]  /*9170*/  SEL R3, RZ, 0x1, P0 ;  /* 0x00000001ff037807 */ /* 0x000fe20000000000 */
[----:B------:R-:W-:Y:S01]  /*9180*/  UMOV UR36, UR61 ;  /* 0x0000003d00247c82 */ /* 0x000fe20008000000 */
[----:B---3--:R-:W-:Y:S02]  /*9190*/  SEL R2, RZ, 0x1, P1 ;  /* 0x00000001ff027807 */ /* 0x008fe40000800000 */
[----:B------:R-:W-:Y:S02]  /*91a0*/  LOP3.LUT R88, R88, R3, RZ, 0x3c, !PT ;  /* 0x0000000358587212 */ /* 0x000fe400078e3cff */
[----:B------:R-:W-:Y:S01]  /*91b0*/  LOP3.LUT R89, R89, R2, RZ, 0x3c, !PT ;  /* 0x0000000259597212 */ /* 0x000fe200078e3cff */
[----:B------:R-:W-:Y:S01]  /*91c0*/  UIADD3 UR16, UPT, UPT, UR38, UR4, URZ ;  /* 0x0000000426107290 */ /* 0x000fe2000fffe0ff */
[----:B------:R-:W-:Y:S02]  /*91d0*/  SEL R86, R86, RZ, P0 ;  /* 0x000000ff56567207 */ /* 0x000fe40000000000 */
[----:B------:R-:W-:Y:S01]  /*91e0*/  SEL R36, R0, RZ, P1 ;  /* 0x000000ff00247207 */ /* 0x000fe20000800000 */
[----:B------:R-:W-:Y:S08]  /*91f0*/  BRA.U UP0, `(.L_x_134) ;  /* 0xffffffbd00dc7547 */ /* 0x000ff0000b83ffff */
[----:B------:R-:W-:-:S13]  /*9200*/  R2UR UR4, R83 ;  /* 0x00000000530472ca */ /* 0x000fda00000e0000 */
[----:B------:R-:W-:-:S09]  /*9210*/  UISETP.NE.AND UP0, UPT, UR4, URZ, UPT ;  /* 0x000000ff0400728c */ /* 0x000fd2000bf05270 */
[----:B------:R-:W-:Y:S05]  /*9220*/  BRA.U !UP0, `(.L_x_135) ;  /* 0x0000000108487547 */ /* 0x000fea000b800000 */
[----:B------:R-:W3:Y:S02]  /*9230*/  LDCU.64 UR4, c[0x0][0x890] ;  /* 0x00011200ff0477ac */ /* 0x000ee40008000a00 */
[----:B---3--:R-:W-:-:S04]  /*9240*/  UISETP.NE.U32.AND UP0, UPT, UR4, URZ, UPT ;  /* 0x000000ff0400728c */ /* 0x008fc8000bf05070 */
[----:B------:R-:W-:-:S09]  /*9250*/  UISETP.NE.AND.EX UP0, UPT, UR5, URZ, UPT, UP0 ;  /* 0x000000ff0500728c */ /* 0x000fd2000bf05300 */
[----:B------:R-:W-:Y:S05]  /*9260*/  BRA.U UP0, `(.L_x_136) ;  /* 0x00000001000c7547 */ /* 0x000fea000b800000 */
[----:B------:R-:W-:-:S13]  /*9270*/  FSETP.NEU.AND P0, PT, R41, RZ, PT ;  /* 0x000000ff2900720b */ /* 0x000fda0003f0d000 */
[----:B------:R-:W-:Y:S05]  /*9280*/  @!P0 EXIT ;  /* 0x000000000000894d */ /* 0x000fea0003800000 */
[----:B------:R-:W-:Y:S05]  /*9290*/  BRA `(.L_x_135) ;  /* 0x00000000002c7947 */ /* 0x000fea0003800000 */
.L_x_136:
[----:B------:R-:W-:Y:S01]  /*92a0*/  ISETP.NE.AND P0, PT, R85, RZ, PT ;  /* 0x000000ff5500720c */ /* 0x000fe20003f05270 */
[----:B------:R-:W-:-:S12]  /*92b0*/  BSSY.RECONVERGENT B0, `(.L_x_135) ;  /* 0x0000009000007945 */ /* 0x000fd80003800200 */
[----:B------:R-:W-:Y:S05]  /*92c0*/  @P0 BRA `(.L_x_137) ;  /* 0x0000000000140947 */ /* 0x000fea0003800000 */
[----:B------:R-:W3:Y:S02]  /*92d0*/  LDCU.64 UR4, c[0x0][0x888] ;  /* 0x00011100ff0477ac */ /* 0x000ee40008000a00 */
[----:B---3--:R-:W-:-:S04]  /*92e0*/  ISETP.NE.U32.AND P0, PT, RZ, UR4, PT ;  /* 0x00000004ff007c0c */ /* 0x008fc8000bf05070 */
[----:B------:R-:W-:-:S13]  /*92f0*/  ISETP.NE.AND.EX P0, PT, RZ, UR5, PT, P0 ;  /* 0x00000005ff007c0c */ /* 0x000fda000bf05300 */
[----:B------:R-:W-:Y:S05]  /*9300*/  @!P0 EXIT ;  /* 0x000000000000894d */ /* 0x000fea0003800000 */
[----:B------:R-:W-:Y:S05]  /*9310*/  BRA `(.L_x_138) ;  /* 0x0000000000087947 */ /* 0x000fea0003800000 */
.L_x_137:
[----:B------:R-:W-:-:S13]  /*9320*/  FSETP.NEU.AND P0, PT, R41, RZ, PT ;  /* 0x000000ff2900720b */ /* 0x000fda0003f0d000 */
[----:B------:R-:W-:Y:S05]  /*9330*/  @!P0 EXIT ;  /* 0x000000000000894d */ /* 0x000fea0003800000 */
.L_x_138:
[----:B------:R-:W-:Y:S05]  /*9340*/  BSYNC.RECONVERGENT B0 ;  /* 0x0000000000007941 */ /* 0x000fea0003800200 */
.L_x_135:
[----:B------:R-:W-:Y:S01]  /*9350*/  ULEA UR4, UR46, UR44, 0x3 ;  /* 0x0000002c2e047291 */ /* 0x000fe2000f8e18ff */
[----:B------:R-:W-:-:S04]  /*9360*/  DEPBAR.LE SB0, 0x0 ;  /* 0x000080000000791a */ /* 0x000fc80000000000 */
[----:B------:R-:W-:-:S04]  /*9370*/  UIADD3 UR4, UPT, UPT, UR4, 0x70, URZ ;  /* 0x0000007004047890 */ /* 0x000fc8000fffe0ff */
[----:B------:R-:W-:-:S09]  /*9380*/  UPRMT UR4, UR47, 0x654, UR4 ;  /* 0x000006542f047896 */ /* 0x000fd20008000004 */
[----:B------:R-:W-:Y:S01]  /*9390*/  SYNCS.ARRIVE.TRANS64.RED.A1T0 RZ, [UR4], RZ ;  /* 0x000000ffffff79a7 */ /* 0x000fe20008100404 */
[----:B------:R-:W-:Y:S05]  /*93a0*/  EXIT ;  /* 0x000000000000794d */ /* 0x000fea0003800000 */
.L_x_24:
[----:B--2---:R2:W3:Y:S02]  /*93b0*/  SYNCS.PHASECHK.TRANS64.TRYWAIT P0, [R3+URZ+0x110], R2 ;  /* 0x00011002030075a7 */ /* 0x0044e400080011ff */
[----:B---3--:R-:W-:Y:S05]  /*93c0*/  @!P0 NANOSLEEP.SYNCS 0x989680 ;  /* 0x009896800000895d */ /* 0x008fea0003900000 */
[----:B------:R-:W3:Y:S02]  /*93d0*/  @!P0 SYNCS.PHASECHK.TRANS64 P0, [R3+URZ+0x110], R2 ;  /* 0x00011002030085a7 */ /* 0x000ee400080010ff */
[----:B---3--:R-:W-:Y:S05]  /*93e0*/  @!P0 BRA `(.L_x_24) ;  /* 0xfffffffc00f08947 */ /* 0x008fea000383ffff */
[----:B------:R-:W-:Y:S05]  /*93f0*/  BRA `(.L_x_139) ;  /* 0xffffff8400347947 */ /* 0x000fea000383ffff */
.L_x_27:
[----:B-1----:R-:W-:-:S07]  /*9400*/  MOV R0, UR33 ;  /* 0x0000002100007c02 */ /* 0x002fce0008000f00 */
.L_x_140:
[----:B-1----:R1:W2:Y:S02]  /*9410*/  SYNCS.PHASECHK.TRANS64.TRYWAIT P0, [R0+URZ+0x28], R3 ;  /* 0x00002803000075a7 */ /* 0x0022a400080011ff */
[----:B--2---:R-:W-:Y:S05]  /*9420*/  @!P0 NANOSLEEP.SYNCS 0x989680 ;  /* 0x009896800000895d */ /* 0x004fea0003900000 */
[----:B------:R-:W2:Y:S02]  /*9430*/  @!P0 SYNCS.PHASECHK.TRANS64 P0, [R0+URZ+0x28], R3 ;  /* 0x00002803000085a7 */ /* 0x000ea400080010ff */
[----:B--2---:R-:W-:Y:S05]  /*9440*/  @!P0 BRA `(.L_x_140) ;  /* 0xfffffffc00f08947 */ /* 0x004fea000383ffff */
[----:B------:R-:W-:Y:S05]  /*9450*/  BRA `(.L_x_26) ;  /* 0xffffff84007c7947 */ /* 0x000fea000383ffff */
.L_x_34:
[----:B-1----:R-:W-:-:S07]  /*9460*/  MOV R0, UR17 ;  /* 0x0000001100007c02 */ /* 0x002fce0008000f00 */
.L_x_141:
[----:B-1----:R1:W2:Y:S02]  /*9470*/  SYNCS.PHASECHK.TRANS64.TRYWAIT P0, [R0+URZ+0x28], R3 ;  /* 0x00002803000075a7 */ /* 0x0022a400080011ff */
[----:B--2---:R-:W-:Y:S05]  /*9480*/  @!P0 NANOSLEEP.SYNCS 0x989680 ;  /* 0x009896800000895d */ /* 0x004fea0003900000 */
[----:B------:R-:W2:Y:S02]  /*9490*/  @!P0 SYNCS.PHASECHK.TRANS64 P0, [R0+URZ+0x28], R3 ;  /* 0x00002803000085a7 */ /* 0x000ea400080010ff */
[----:B--2---:R-:W-:Y:S05]  /*94a0*/  @!P0 BRA `(.L_x_141) ;  /* 0xfffffffc00f08947 */ /* 0x004fea000383ffff */
[----:B------:R-:W-:Y:S05]  /*94b0*/  BRA `(.L_x_33) ;  /* 0xffffff8800387947 */ /* 0x000fea000383ffff */
.L_x_39:
[----:B-1----:R1:W2:Y:S02]  /*94c0*/  SYNCS.PHASECHK.TRANS64.TRYWAIT P0, [R3+URZ+0xa0], R0 ;  /* 0x0000a000030075a7 */ /* 0x0022a400080011ff */
[----:B--2---:R-:W-:Y:S05]  /*94d0*/  @!P0 NANOSLEEP.SYNCS 0x989680 ;  /* 0x009896800000895d */ /* 0x004fea0003900000 */
[----:B------:R-:W2:Y:S02]  /*94e0*/  @!P0 SYNCS.PHASECHK.TRANS64 P0, [R3+URZ+0xa0], R0 ;  /* 0x0000a000030085a7 */ /* 0x000ea400080010ff */
[----:B--2---:R-:W-:Y:S05]  /*94f0*/  @!P0 BRA `(.L_x_39) ;  /* 0xfffffffc00f08947 */ /* 0x004fea000383ffff */
[----:B------:R-:W-:Y:S05]  /*9500*/  BRA `(.L_x_142) ;  /* 0xffffff8800dc7947 */ /* 0x000fea000383ffff */
.L_x_43:
[----:B-1----:R-:W-:-:S07]  /*9510*/  MOV R0, UR4 ;  /* 0x0000000400007c02 */ /* 0x002fce0008000f00 */
.L_x_143:
[----:B-1----:R1:W2:Y:S02]  /*9520*/  SYNCS.PHASECHK.TRANS64.TRYWAIT P0, [R0+URZ], R3 ;  /* 0x00000003000075a7 */ /* 0x0022a400080011ff */
[----:B--2---:R-:W-:Y:S05]  /*9530*/  @!P0 NANOSLEEP.SYNCS 0x989680 ;  /* 0x009896800000895d */ /* 0x004fea0003900000 */
[----:B------:R-:W2:Y:S02]  /*9540*/  @!P0 SYNCS.PHASECHK.TRANS64 P0, [R0+URZ], R3 ;  /* 0x00000003000085a7 */ /* 0x000ea400080010ff */
[----:B--2---:R-:W-:Y:S05]  /*9550*/  @!P0 BRA `(.L_x_143) ;  /* 0xfffffffc00f08947 */ /* 0x004fea000383ffff */
[----:B------:R-:W-:Y:S05]  /*9560*/  BRA `(.L_x_144) ;  /* 0xffffff9000847947 */ /* 0x000fea000383ffff */
.L_x_44:
[----:B------:R-:W-:-:S07]  /*9570*/  MOV R0, UR5 ;  /* 0x0000000500007c02 */ /* 0x000fce0008000f00 */
.L_x_145:
[----:B-1----:R1:W2:Y:S02]  /*9580*/  SYNCS.PHASECHK.TRANS64.TRYWAIT P0, [R0+URZ], R3 ;  /* 0x00000003000075a7 */ /* 0x0022a400080011ff */
[----:B--2---:R-:W-:Y:S05]  /*9590*/  @!P0 NANOSLEEP.SYNCS 0x989680 ;  /* 0x009896800000895d */ /* 0x004fea0003900000 */
[----:B------:R-:W2:Y:S02]  /*95a0*/  @!P0 SYNCS.PHASECHK.TRANS64 P0, [R0+URZ], R3 ;  /* 0x00000003000085a7 */ /* 0x000ea400080010ff */
[----:B--2---:R-:W-:Y:S05]  /*95b0*/  @!P0 BRA `(.L_x_145) ;  /* 0xfffffffc00f08947 */ /* 0x004fea000383ffff */
[----:B------:R-:W-:Y:S05]  /*95c0*/  BRA `(.L_x_146) ;  /* 0xffffff9000907947 */ /* 0x000fea000383ffff */
.L_x_45:
[----:B------:R-:W-:-:S07]  /*95d0*/  MOV R0, UR5 ;  /* 0x0000000500007c02 */ /* 0x000fce0008000f00 */
.L_x_147:
[----:B-1----:R1:W2:Y:S02]  /*95e0*/  SYNCS.PHASECHK.TRANS64.TRYWAIT P0, [R0+URZ], R3 ;  /* 0x00000003000075a7 */ /* 0x0022a400080011ff */
[----:B--2---:R-:W-:Y:S05]  /*95f0*/  @!P0 NANOSLEEP.SYNCS 0x989680 ;  /* 0x009896800000895d */ /* 0x004fea0003900000 */
[----:B------:R-:W2:Y:S02]  /*9600*/  @!P0 SYNCS.PHASECHK.TRANS64 P0, [R0+URZ], R3 ;  /* 0x00000003000085a7 */ /* 0x000ea400080010ff */
[----:B--2---:R-:W-:Y:S05]  /*9610*/  @!P0 BRA `(.L_x_147) ;  /* 0xfffffffc00f08947 */ /* 0x004fea000383ffff */
[----:B------:R-:W-:Y:S05]  /*9620*/  BRA `(.L_x_148) ;  /* 0xffffff90009c7947 */ /* 0x000fea000383ffff */
.L_x_46:
[----:B------:R-:W-:-:S07]  /*9630*/  MOV R0, UR5 ;  /* 0x0000000500007c02 */ /* 0x000fce0008000f00 */
.L_x_149:
[----:B-1----:R1:W2:Y:S02]  /*9640*/  SYNCS.PHASECHK.TRANS64.TRYWAIT P0, [R0+URZ], R3 ;  /* 0x00000003000075a7 */ /* 0x0022a400080011ff */
[----:B--2---:R-:W-:Y:S05]  /*9650*/  @!P0 NANOSLEEP.SYNCS 0x989680 ;  /* 0x009896800000895d */ /* 0x004fea0003900000 */
[----:B------:R-:W2:Y:S02]  /*9660*/  @!P0 SYNCS.PHASECHK.TRANS64 P0, [R0+URZ], R3 ;  /* 0x00000003000085a7 */ /* 0x000ea400080010ff */
[----:B--2---:R-:W-:Y:S05]  /*9670*/  @!P0 BRA `(.L_x_149) ;  /* 0xfffffffc00f08947 */ /* 0x004fea000383ffff */
[----:B------:R-:W-:Y:S05]  /*9680*/  BRA `(.L_x_150) ;  /* 0xffffff9000a87947 */ /* 0x000fea000383ffff */
.L_x_49:
[----:B-1----:R1:W2:Y:S02]  /*9690*/  SYNCS.PHASECHK.TRANS64.TRYWAIT P0, [R2+URZ+0x100], R5 ;  /* 0x00010005020075a7 */ /* 0x0022a400080011ff */
[----:B--2---:R-:W-:Y:S05]  /*96a0*/  @!P0 NANOSLEEP.SYNCS 0x989680 ;  /* 0x009896800000895d */ /* 0x004fea0003900000 */
[----:B------:R-:W2:Y:S02]  /*96b0*/  @!P0 SYNCS.PHASECHK.TRANS64 P0, [R2+URZ+0x100], R5 ;  /* 0x00010005020085a7 */ /* 0x000ea400080010ff */
[----:B--2---:R-:W-:Y:S05]  /*96c0*/  @!P0 BRA `(.L_x_49) ;  /* 0xfffffffc00f08947 */ /* 0x004fea000383ffff */
[----:B------:R-:W-:Y:S05]  /*96d0*/  BRA `(.L_x_151) ;  /* 0xffffff9400047947 */ /* 0x000fea000383ffff */
.L_x_50:
[----:B------:R-:W-:-:S07]  /*96e0*/  MOV R2, UR4 ;  /* 0x0000000400027c02 */ /* 0x000fce0008000f00 */
.L_x_152:
[----:B-1----:R1:W2:Y:S02]  /*96f0*/  SYNCS.PHASECHK.TRANS64.TRYWAIT P0, [R2+URZ+0xb0], R5 ;  /* 0x0000b005020075a7 */ /* 0x0022a400080011ff */
[----:B--2---:R-:W-:Y:S05]  /*9700*/  @!P0 NANOSLEEP.SYNCS 0x989680 ;  /* 0x009896800000895d */ /* 0x004fea0003900000 */
[----:B------:R-:W2:Y:S02]  /*9710*/  @!P0 SYNCS.PHASECHK.TRANS64 P0, [R2+URZ+0xb0], R5 ;  /* 0x0000b005020085a7 */ /* 0x000ea400080010ff */
[----:B--2---:R-:W-:Y:S05]  /*9720*/  @!P0 BRA `(.L_x_152) ;  /* 0xfffffffc00f08947 */ /* 0x004fea000383ffff */
[----:B------:R-:W-:Y:S05]  /*9730*/  BRA `(.L_x_153) ;  /* 0xffffff9400147947 */ /* 0x000fea000383ffff */
.L_x_51:
[----:B-1----:R1:W2:Y:S02]  /*9740*/  SYNCS.PHASECHK.TRANS64.TRYWAIT P1, [R2+URZ+0xa0], R5 ;  /* 0x0000a005020075a7 */ /* 0x0022a400080211ff */
[----:B--2---:R-:W-:Y:S05]  /*9750*/  @!P1 NANOSLEEP.SYNCS 0x989680 ;  /* 0x009896800000995d */ /* 0x004fea0003900000 */
[----:B------:R-:W2:Y:S02]  /*9760*/  @!P1 SYNCS.PHASECHK.TRANS64 P1, [R2+URZ+0xa0], R5 ;  /* 0x0000a005020095a7 */ /* 0x000ea400080210ff */
[----:B--2---:R-:W-:Y:S05]  /*9770*/  @!P1 BRA `(.L_x_51) ;  /* 0xfffffffc00f09947 */ /* 0x004fea000383ffff */
[----:B------:R-:W-:Y:S05]  /*9780*/  BRA `(.L_x_154) ;  /* 0xffffff9400447947 */ /* 0x000fea000383ffff */
.L_x_54:
[----:B------:R-:W-:-:S07]  /*9790*/  MOV R0, UR4 ;  /* 0x0000000400007c02 */ /* 0x000fce0008000f00 */
.L_x_155:
[----:B-1----:R1:W2:Y:S02]  /*97a0*/  SYNCS.PHASECHK.TRANS64.TRYWAIT P0, [R0+URZ+0xb0], R3 ;  /* 0x0000b003000075a7 */ /* 0x0022a400080011ff */
[----:B--2---:R-:W-:Y:S05]  /*97b0*/  @!P0 NANOSLEEP.SYNCS 0x989680 ;  /* 0x009896800000895d */ /* 0x004fea0003900000 */
[----:B------:R-:W2:Y:S02]  /*97c0*/  @!P0 SYNCS.PHASECHK.TRANS64 P0, [R0+URZ+0xb0], R3 ;  /* 0x0000b003000085a7 */ /* 0x000ea400080010ff */
[----:B--2---:R-:W-:Y:S05]  /*97d0*/  @!P0 BRA `(.L_x_155) ;  /* 0xfffffffc00f08947 */ /* 0x004fea000383ffff */
[----:B------:R-:W-:Y:S05]  /*97e0*/  BRA `(.L_x_53) ;  /* 0xffffff9400987947 */ /* 0x000fea000383ffff */
.L_x_61:
[----:B-1----:R1:W2:Y:S02]  /*97f0*/  SYNCS.PHASECHK.TRANS64.TRYWAIT P1, [R0+URZ+0xa0], R5 ;  /* 0x0000a005000075a7 */ /* 0x0022a400080211ff */
[----:B--2---:R-:W-:Y:S05]  /*9800*/  @!P1 NANOSLEEP.SYNCS 0x989680 ;  /* 0x009896800000995d */ /* 0x004fea0003900000 */
[----:B------:R-:W2:Y:S02]  /*9810*/  @!P1 SYNCS.PHASECHK.TRANS64 P1, [R0+URZ+0xa0], R5 ;  /* 0x0000a005000095a7 */ /* 0x000ea400080210ff */
[----:B--2---:R-:W-:Y:S05]  /*9820*/  @!P1 BRA `(.L_x_61) ;  /* 0xfffffffc00f09947 */ /* 0x004fea000383ffff */
[----:B------:R-:W-:Y:S05]  /*9830*/  BRA `(.L_x_156) ;  /* 0xffffff9800fc7947 */ /* 0x000fea000383ffff */
.L_x_62:
[----:B------:R-:W-:-:S07]  /*9840*/  MOV R3, UR22 ;  /* 0x0000001600037c02 */ /* 0x000fce0008000f00 */
.L_x_157:
[----:B-1----:R1:W2:Y:S02]  /*9850*/  SYNCS.PHASECHK.TRANS64.TRYWAIT P0, [R3+URZ+0xe0], R0 ;  /* 0x0000e000030075a7 */ /* 0x0022a400080011ff */
[----:B--2---:R-:W-:Y:S05]  /*9860*/  @!P0 NANOSLEEP.SYNCS 0x989680 ;  /* 0x009896800000895d */ /* 0x004fea0003900000 */
[----:B------:R-:W2:Y:S02]  /*9870*/  @!P0 SYNCS.PHASECHK.TRANS64 P0, [R3+URZ+0xe0], R0 ;  /* 0x0000e000030085a7 */ /* 0x000ea400080010ff */
[----:B--2---:R-:W-:Y:S05]  /*9880*/  @!P0 BRA `(.L_x_157) ;  /* 0xfffffffc00f08947 */ /* 0x004fea000383ffff */
[----:B------:R-:W-:Y:S05]  /*9890*/  BRA `(.L_x_158) ;  /* 0xffffff9c00347947 */ /* 0x000fea000383ffff */
.L_x_65:
[----:B------:R-:W-:Y:S07]  /*98a0*/  MOV R0, UR5 ;  /* 0x0000000500007c02 */ /* 0x000fee0008000f00 */
.L_x_159:
[----:B-1----:R1:W2:Y:S02]  /*98b0*/  SYNCS.PHASECHK.TRANS64.TRYWAIT P0, [R0+URZ], R3 ;  /* 0x00000003000075a7 */ /* 0x0022a400080011ff */
[----:B--2---:R-:W-:Y:S05]  /*98c0*/  @!P0 NANOSLEEP.SYNCS 0x989680 ;  /* 0x009896800000895d */ /* 0x004fea0003900000 */
[----:B------:R-:W2:Y:S02]  /*98d0*/  @!P0 SYNCS.PHASECHK.TRANS64 P0, [R0+URZ], R3 ;  /* 0x00000003000085a7 */ /* 0x000ea400080010ff */
[----:B--2---:R-:W-:Y:S05]  /*98e0*/  @!P0 BRA `(.L_x_159) ;  /* 0xfffffffc00f08947 */ /* 0x004fea000383ffff */
[----:B------:R-:W-:Y:S05]  /*98f0*/  BRA `(.L_x_64) ;  /* 0xffffff9c00507947 */ /* 0x000fea000383ffff */
.L_x_68:
[----:B------:R-:W-:-:S07]  /*9900*/  MOV R0, UR4 ;  /* 0x0000000400007c02 */ /* 0x000fce0008000f00 */
.L_x_160:
[----:B--2---:R2:W4:Y:S02]  /*9910*/  SYNCS.PHASECHK.TRANS64.TRYWAIT P0, [R0+URZ], R3 ;  /* 0x00000003000075a7 */ /* 0x00452400080011ff */
[----:B----4-:R-:W-:Y:S05]  /*9920*/  @!P0 NANOSLEEP.SYNCS 0x989680 ;  /* 0x009896800000895d */ /* 0x010fea0003900000 */
[----:B------:R-:W4:Y:S02]  /*9930*/  @!P0 SYNCS.PHASECHK.TRANS64 P0, [R0+URZ], R3 ;  /* 0x00000003000085a7 */ /* 0x000f2400080010ff */
[----:B----4-:R-:W-:Y:S05]  /*9940*/  @!P0 BRA `(.L_x_160) ;  /* 0xfffffffc00f08947 */ /* 0x010fea000383ffff */
[----:B------:R-:W-:Y:S05]  /*9950*/  BRA `(.L_x_161) ;  /* 0xffffffa000047947 */ /* 0x000fea000383ffff */
.L_x_69:
[----:B------:R-:W-:-:S07]  /*9960*/  MOV R0, UR5 ;  /* 0x0000000500007c02 */ /* 0x000fce0008000f00 */
.L_x_162:
[----:B-1----:R1:W2:Y:S02]  /*9970*/  SYNCS.PHASECHK.TRANS64.TRYWAIT P0, [R0+URZ], R3 ;  /* 0x00000003000075a7 */ /* 0x0022a400080011ff */
[----:B--2---:R-:W-:Y:S05]  /*9980*/  @!P0 NANOSLEEP.SYNCS 0x989680 ;  /* 0x009896800000895d */ /* 0x004fea0003900000 */
[----:B------:R-:W2:Y:S02]  /*9990*/  @!P0 SYNCS.PHASECHK.TRANS64 P0, [R0+URZ], R3 ;  /* 0x00000003000085a7 */ /* 0x000ea400080010ff */
[----:B--2---:R-:W-:Y:S05]  /*99a0*/  @!P0 BRA `(.L_x_162) ;  /* 0xfffffffc00f08947 */ /* 0x004fea000383ffff */
[----:B------:R-:W-:Y:S05]  /*99b0*/  BRA `(.L_x_163) ;  /* 0xffffffa000107947 */ /* 0x000fea000383ffff */
.L_x_70:
[----:B------:R-:W-:-:S07]  /*99c0*/  MOV R0, UR5 ;  /* 0x0000000500007c02 */ /* 0x000fce0008000f00 */
.L_x_164:
[----:B-1----:R1:W2:Y:S02]  /*99d0*/  SYNCS.PHASECHK.TRANS64.TRYWAIT P0, [R0+URZ], R3 ;  /* 0x00000003000075a7 */ /* 0x0022a400080011ff */
[----:B--2---:R-:W-:Y:S05]  /*99e0*/  @!P0 NANOSLEEP.SYNCS 0x989680 ;  /* 0x009896800000895d */ /* 0x004fea0003900000 */
[----:B------:R-:W2:Y:S02]  /*99f0*/  @!P0 SYNCS.PHASECHK.TRANS64 P0, [R0+URZ], R3 ;  /* 0x00000003000085a7 */ /* 0x000ea400080010ff */
[----:B--2---:R-:W-:Y:S05]  /*9a00*/  @!P0 BRA `(.L_x_164) ;  /* 0xfffffffc00f08947 */ /* 0x004fea000383ffff */
[----:B------:R-:W-:Y:S05]  /*9a10*/  BRA `(.L_x_165) ;  /* 0xffffffa0001c7947 */ /* 0x000fea000383ffff */
.L_x_71:
[----:B------:R-:W-:-:S07]  /*9a20*/  MOV R0, UR4 ;  /* 0x0000000400007c02 */ /* 0x000fce0008000f00 */
.L_x_166:
[----:B-1----:R1:W2:Y:S02]  /*9a30*/  SYNCS.PHASECHK.TRANS64.TRYWAIT P0, [R0+URZ], R3 ;  /* 0x00000003000075a7 */ /* 0x0022a400080011ff */
[----:B--2---:R-:W-:Y:S05]  /*9a40*/  @!P0 NANOSLEEP.SYNCS 0x989680 ;  /* 0x009896800000895d */ /* 0x004fea0003900000 */
[----:B------:R-:W2:Y:S02]  /*9a50*/  @!P0 SYNCS.PHASECHK.TRANS64 P0, [R0+URZ], R3 ;  /* 0x00000003000085a7 */ /* 0x000ea400080010ff */
[----:B--2---:R-:W-:Y:S05]  /*9a60*/  @!P0 BRA `(.L_x_166) ;  /* 0xfffffffc00f08947 */ /* 0x004fea000383ffff */
[----:B------:R-:W-:Y:S05]  /*9a70*/  BRA `(.L_x_167) ;  /* 0xffffffa000287947 */ /* 0x000fea000383ffff */
.L_x_76:
[----:B--2---:R2:W3:Y:S02]  /*9a80*/  SYNCS.PHASECHK.TRANS64.TRYWAIT P0, [R12+URZ+0xa0], R9 ;  /* 0x0000a0090c0075a7 */ /* 0x0044e400080011ff */
[----:B---3--:R-:W-:Y:S05]  /*9a90*/  @!P0 NANOSLEEP.SYNCS 0x989680 ;  /* 0x009896800000895d */ /* 0x008fea0003900000 */
[----:B------:R-:W3:Y:S02]  /*9aa0*/  @!P0 SYNCS.PHASECHK.TRANS64 P0, [R12+URZ+0xa0], R9 ;  /* 0x0000a0090c0085a7 */ /* 0x000ee400080010ff */
[----:B---3--:R-:W-:Y:S05]  /*9ab0*/  @!P0 BRA `(.L_x_76) ;  /* 0xfffffffc00f08947 */ /* 0x008fea000383ffff */
[----:B------:R-:W-:Y:S05]  /*9ac0*/  BRA `(.L_x_168) ;  /* 0xffffffa400487947 */ /* 0x000fea000383ffff */
.L_x_79:
[----:B------:R-:W-:Y:S07]  /*9ad0*/  MOV R0, UR21 ;  /* 0x0000001500007c02 */ /* 0x000fee0008000f00 */
.L_x_169:
[----:B--2---:R2:W3:Y:S02]  /*9ae0*/  SYNCS.PHASECHK.TRANS64.TRYWAIT P2, [R0+URZ+0x98], R11 ;  /* 0x0000980b000075a7 */ /* 0x0044e400080411ff */
[----:B---3--:R-:W-:Y:S05]  /*9af0*/  @!P2 NANOSLEEP.SYNCS 0x989680 ;  /* 0x009896800000a95d */ /* 0x008fea0003900000 */
[----:B------:R-:W3:Y:S02]  /*9b00*/  @!P2 SYNCS.PHASECHK.TRANS64 P2, [R0+URZ+0x98], R11 ;  /* 0x0000980b0000a5a7 */ /* 0x000ee400080410ff */
[----:B---3--:R-:W-:Y:S05]  /*9b10*/  @!P2 BRA `(.L_x_169) ;  /* 0xfffffffc00f0a947 */ /* 0x008fea000383ffff */
[----:B------:R-:W-:Y:S05]  /*9b20*/  BRA `(.L_x_78) ;  /* 0xffffffa800b07947 */ /* 0x000fea000383ffff */
.L_x_82:
[----:B--2---:R-:W-:Y:S07]  /*9b30*/  MOV R0, UR21 ;  /* 0x0000001500007c02 */ /* 0x004fee0008000f00 */
.L_x_170:
[----:B--2---:R2:W3:Y:S02]  /*9b40*/  SYNCS.PHASECHK.TRANS64.TRYWAIT P0, [R0+URZ+0x70], R9 ;  /* 0x00007009000075a7 */ /* 0x0044e400080011ff */
[----:B---3--:R-:W-:Y:S05]  /*9b50*/  @!P0 NANOSLEEP.SYNCS 0x989680 ;  /* 0x009896800000895d */ /* 0x008fea0003900000 */
[----:B------:R-:W3:Y:S02]  /*9b60*/  @!P0 SYNCS.PHASECHK.TRANS64 P0, [R0+URZ+0x70], R9 ;  /* 0x00007009000085a7 */ /* 0x000ee400080010ff */
[----:B---3--:R-:W-:Y:S05]  /*9b70*/  @!P0 BRA `(.L_x_170) ;  /* 0xfffffffc00f08947 */ /* 0x008fea000383ffff */
[----:B------:R-:W-:Y:S05]  /*9b80*/  BRA `(.L_x_171) ;  /* 0xffffffac000c7947 */ /* 0x000fea000383ffff */
.L_x_83:
[----:B------:R-:W-:Y:S07]  /*9b90*/  MOV R0, UR21 ;  /* 0x0000001500007c02 */ /* 0x000fee0008000f00 */
.L_x_172:
[----:B--2---:R2:W3:Y:S02]  /*9ba0*/  SYNCS.PHASECHK.TRANS64.TRYWAIT P0, [R0+URZ+0x78], R9 ;  /* 0x00007809000075a7 */ /* 0x0044e400080011ff */
[----:B---3--:R-:W-:Y:S05]  /*9bb0*/  @!P0 NANOSLEEP.SYNCS 0x989680 ;  /* 0x009896800000895d */ /* 0x008fea0003900000 */
[----:B------:R-:W3:Y:S02]  /*9bc0*/  @!P0 SYNCS.PHASECHK.TRANS64 P0, [R0+URZ+0x78], R9 ;  /* 0x00007809000085a7 */ /* 0x000ee400080010ff */
[----:B---3--:R-:W-:Y:S05]  /*9bd0*/  @!P0 BRA `(.L_x_172) ;  /* 0xfffffffc00f08947 */ /* 0x008fea000383ffff */
[----:B------:R-:W-:Y:S05]  /*9be0*/  BRA `(.L_x_173) ;  /* 0xffffffac00487947 */ /* 0x000fea000383ffff */
.L_x_84:
[----:B------:R-:W-:Y:S07]  /*9bf0*/  MOV R0, UR21 ;  /* 0x0000001500007c02 */ /* 0x000fee0008000f00 */
.L_x_174:
[----:B--2---:R2:W3:Y:S02]  /*9c00*/  SYNCS.PHASECHK.TRANS64.TRYWAIT P0, [R0+URZ+0x80], R9 ;  /* 0x00008009000075a7 */ /* 0x0044e400080011ff */
[----:B---3--:R-:W-:Y:S05]  /*9c10*/  @!P0 NANOSLEEP.SYNCS 0x989680 ;  /* 0x009896800000895d */ /* 0x008fea0003900000 */
[----:B------:R-:W3:Y:S02]  /*9c20*/  @!P0 SYNCS.PHASECHK.TRANS64 P0, [R0+URZ+0x80], R9 ;  /* 0x00008009000085a7 */ /* 0x000ee400080010ff */
[----:B---3--:R-:W-:Y:S05]  /*9c30*/  @!P0 BRA `(.L_x_174) ;  /* 0xfffffffc00f08947 */ /* 0x008fea000383ffff */
[----:B------:R-:W-:Y:S05]  /*9c40*/  BRA `(.L_x_175) ;  /* 0xffffffac00907947 */ /* 0x000fea000383ffff */
.L_x_85:
[----:B------:R-:W-:Y:S07]  /*9c50*/  MOV R0, UR21 ;  /* 0x0000001500007c02 */ /* 0x000fee0008000f00 */
.L_x_176:
[----:B--2---:R2:W3:Y:S02]  /*9c60*/  SYNCS.PHASECHK.TRANS64.TRYWAIT P0, [R0+URZ+0x88], R9 ;  /* 0x00008809000075a7 */ /* 0x0044e400080011ff */
[----:B---3--:R-:W-:Y:S05]  /*9c70*/  @!P0 NANOSLEEP.SYNCS 0x989680 ;  /* 0x009896800000895d */ /* 0x008fea0003900000 */
[----:B------:R-:W3:Y:S02]  /*9c80*/  @!P0 SYNCS.PHASECHK.TRANS64 P0, [R0+URZ+0x88], R9 ;  /* 0x00008809000085a7 */ /* 0x000ee400080010ff */
[----:B---3--:R-:W-:Y:S05]  /*9c90*/  @!P0 BRA `(.L_x_176) ;  /* 0xfffffffc00f08947 */ /* 0x008fea000383ffff */
[----:B------:R-:W-:Y:S05]  /*9ca0*/  BRA `(.L_x_177) ;  /* 0xffffffac00d47947 */ /* 0x000fea000383ffff */
.L_x_87:
[----:B------:R-:W-:-:S07]  /*9cb0*/  MOV R0, UR21 ;  /* 0x0000001500007c02 */ /* 0x000fce0008000f00 */
.L_x_178:
[----:B---3--:R3:W4:Y:S02]  /*9cc0*/  SYNCS.PHASECHK.TRANS64.TRYWAIT P0, [R0+URZ+0x70], R3 ;  /* 0x00007003000075a7 */ /* 0x00872400080011ff */
[----:B----4-:R-:W-:Y:S05]  /*9cd0*/  @!P0 NANOSLEEP.SYNCS 0x989680 ;  /* 0x009896800000895d */ /* 0x010fea0003900000 */
[----:B------:R-:W4:Y:S02]  /*9ce0*/  @!P0 SYNCS.PHASECHK.TRANS64 P0, [R0+URZ+0x70], R3 ;  /* 0x00007003000085a7 */ /* 0x000f2400080010ff */
[----:B----4-:R-:W-:Y:S05]  /*9cf0*/  @!P0 BRA `(.L_x_178) ;  /* 0xfffffffc00f08947 */ /* 0x010fea000383ffff */
[----:B------:R-:W-:Y:S05]  /*9d00*/  BRA `(.L_x_179) ;  /* 0xffffffb000487947 */ /* 0x000fea000383ffff */
.L_x_88:
[----:B---3--:R-:W-:-:S07]  /*9d10*/  MOV R0, UR21 ;  /* 0x0000001500007c02 */ /* 0x008fce0008000f00 */
.L_x_180:
[----:B---3--:R3:W4:Y:S02]  /*9d20*/  SYNCS.PHASECHK.TRANS64.TRYWAIT P0, [R0+URZ+0x78], R3 ;  /* 0x00007803000075a7 */ /* 0x00872400080011ff */
[----:B----4-:R-:W-:Y:S05]  /*9d30*/  @!P0 NANOSLEEP.SYNCS 0x989680 ;  /* 0x009896800000895d */ /* 0x010fea0003900000 */
[----:B------:R-:W4:Y:S02]  /*9d40*/  @!P0 SYNCS.PHASECHK.TRANS64 P0, [R0+URZ+0x78], R3 ;  /* 0x00007803000085a7 */ /* 0x000f2400080010ff */
[----:B----4-:R-:W-:Y:S05]  /*9d50*/  @!P0 BRA `(.L_x_180) ;  /* 0xfffffffc00f08947 */ /* 0x010fea000383ffff */
[----:B------:R-:W-:Y:S05]  /*9d60*/  BRA `(.L_x_181) ;  /* 0xffffffb000387947 */ /* 0x000fea000383ffff */
.L_x_89:
[----:B---3--:R-:W-:-:S07]  /*9d70*/  MOV R0, UR21 ;  /* 0x0000001500007c02 */ /* 0x008fce0008000f00 */
.L_x_182:
[----:B---3--:R3:W4:Y:S02]  /*9d80*/  SYNCS.PHASECHK.TRANS64.TRYWAIT P0, [R0+URZ+0x80], R3 ;  /* 0x00008003000075a7 */ /* 0x00872400080011ff */
[----:B----4-:R-:W-:Y:S05]  /*9d90*/  @!P0 NANOSLEEP.SYNCS 0x989680 ;  /* 0x009896800000895d */ /* 0x010fea0003900000 */
[----:B------:R-:W4:Y:S02]  /*9da0*/  @!P0 SYNCS.PHASECHK.TRANS64 P0, [R0+URZ+0x80], R3 ;  /* 0x00008003000085a7 */ /* 0x000f2400080010ff */
[----:B----4-:R-:W-:Y:S05]  /*9db0*/  @!P0 BRA `(.L_x_182) ;  /* 0xfffffffc00f08947 */ /* 0x010fea000383ffff */
[----:B------:R-:W-:Y:S05]  /*9dc0*/  BRA `(.L_x_183) ;  /* 0xffffffb000287947 */ /* 0x000fea000383ffff */
.L_x_91:
[----:B-1----:R1:W2:Y:S02]  /*9dd0*/  SYNCS.PHASECHK.TRANS64.TRYWAIT P0, [R3+URZ+0xa0], R0 ;  /* 0x0000a000030075a7 */ /* 0x0022a400080011ff */
[----:B--2---:R-:W-:Y:S05]  /*9de0*/  @!P0 NANOSLEEP.SYNCS 0x989680 ;  /* 0x009896800000895d */ /* 0x004fea0003900000 */
[----:B------:R-:W2:Y:S02]  /*9df0*/  @!P0 SYNCS.PHASECHK.TRANS64 P0, [R3+URZ+0xa0], R0 ;  /* 0x0000a000030085a7 */ /* 0x000ea400080010ff */
[----:B--2---:R-:W-:Y:S05]  /*9e00*/  @!P0 BRA `(.L_x_91) ;  /* 0xfffffffc00f08947 */ /* 0x004fea000383ffff */
[----:B------:R-:W-:Y:S05]  /*9e10*/  BRA `(.L_x_184) ;  /* 0xffffffb000e87947 */ /* 0x000fea000383ffff */
.L_x_102:
[----:B-1----:R-:W-:Y:S04]  /*9e20*/  MOV R2, UR44 ;  /* 0x0000002c00027c02 */ /* 0x002fe80008000f00 */
[----:B------:R1:W2:Y:S03]  /*9e30*/  SYNCS.PHASECHK.TRANS64.TRYWAIT P1, [R2+URZ+0x50], R3 ;  /* 0x00005003020075a7 */ /* 0x0002a600080211ff */
[----:B--2---:R-:W-:Y:S05]  /*9e40*/  @!P1 NANOSLEEP.SYNCS 0x989680 ;  /* 0x009896800000995d */ /* 0x004fea0003900000 */
[----:B------:R-:W2:Y:S02]  /*9e50*/  @!P1 SYNCS.PHASECHK.TRANS64 P1, [R2+URZ+0x50], R3 ;  /* 0x00005003020095a7 */ /* 0x000ea400080210ff */
[----:B--2---:R-:W-:Y:S05]  /*9e60*/  @!P1 BRA `(.L_x_102) ;  /* 0xfffffffc00ec9947 */ /* 0x004fea000383ffff */
[----:B------:R-:W-:Y:S05]  /*9e70*/  BRA `(.L_x_101) ;  /* 0xffffffc000587947 */ /* 0x000fea000383ffff */
.L_x_104:
[----:B-1----:R1:W4:Y:S02]  /*9e80*/  SYNCS.PHASECHK.TRANS64.TRYWAIT P0, [R99+URZ+0xc0], R0 ;  /* 0x0000c000630075a7 */ /* 0x00232400080011ff */
[----:B----4-:R-:W-:Y:S05]  /*9e90*/  @!P0 NANOSLEEP.SYNCS 0x989680 ;  /* 0x009896800000895d */ /* 0x010fea0003900000 */
[----:B------:R-:W4:Y:S02]  /*9ea0*/  @!P0 SYNCS.PHASECHK.TRANS64 P0, [R99+URZ+0xc0], R0 ;  /* 0x0000c000630085a7 */ /* 0x000f2400080010ff */
[----:B----4-:R-:W-:Y:S05]  /*9eb0*/  @!P0 BRA `(.L_x_104) ;  /* 0xfffffffc00f08947 */ /* 0x010fea000383ffff */
[----:B------:R-:W-:Y:S05]  /*9ec0*/  BRA `(.L_x_103) ;  /* 0xffffffc000807947 */ /* 0x000fea000383ffff */
.L_x_113:
[----:B---3--:R3:W4:Y:S02]  /*9ed0*/  SYNCS.PHASECHK.TRANS64.TRYWAIT P0, [R3+URZ+0x50], R0 ;  /* 0x00005000030075a7 */ /* 0x00872400080011ff */
[----:B----4-:R-:W-:Y:S05]  /*9ee0*/  @!P0 NANOSLEEP.SYNCS 0x989680 ;  /* 0x009896800000895d */ /* 0x010fea0003900000 */
[----:B------:R-:W4:Y:S02]  /*9ef0*/  @!P0 SYNCS.PHASECHK.TRANS64 P0, [R3+URZ+0x50], R0 ;  /* 0x00005000030085a7 */ /* 0x000f2400080010ff */
[----:B----4-:R-:W-:Y:S05]  /*9f00*/  @!P0 BRA `(.L_x_113) ;  /* 0xfffffffc00f08947 */ /* 0x010fea000383ffff */
[----:B------:R-:W-:Y:S05]  /*9f10*/  BRA `(.L_x_112) ;  /* 0xffffffcc005c7947 */ /* 0x000fea000383ffff */
.L_x_121:
[----:B---3--:R3:W4:Y:S02]  /*9f20*/  SYNCS.PHASECHK.TRANS64.TRYWAIT P0, [R62+URZ+0x50], R5 ;  /* 0x000050053e0075a7 */ /* 0x00872400080011ff */
[----:B----4-:R-:W-:Y:S05]  /*9f30*/  @!P0 NANOSLEEP.SYNCS 0x989680 ;  /* 0x009896800000895d */ /* 0x010fea0003900000 */
[----:B------:R-:W4:Y:S02]  /*9f40*/  @!P0 SYNCS.PHASECHK.TRANS64 P0, [R62+URZ+0x50], R5 ;  /* 0x000050053e0085a7 */ /* 0x000f2400080010ff */
[----:B----4-:R-:W-:Y:S05]  /*9f50*/  @!P0 BRA `(.L_x_121) ;  /* 0xfffffffc00f08947 */ /* 0x010fea000383ffff */
[----:B------:R-:W-:Y:S05]  /*9f60*/  BRA `(.L_x_120) ;  /* 0xffffffd800607947 */ /* 0x000fea000383ffff */
.L_x_129:
[----:B---3--:R3:W4:Y:S02]  /*9f70*/  SYNCS.PHASECHK.TRANS64.TRYWAIT P0, [R62+URZ+0x50], R5 ;  /* 0x000050053e0075a7 */ /* 0x00872400080011ff */
[----:B----4-:R-:W-:Y:S05]  /*9f80*/  @!P0 NANOSLEEP.SYNCS 0x989680 ;  /* 0x009896800000895d */ /* 0x010fea0003900000 */
[----:B------:R-:W4:Y:S02]  /*9f90*/  @!P0 SYNCS.PHASECHK.TRANS64 P0, [R62+URZ+0x50], R5 ;  /* 0x000050053e0085a7 */ /* 0x000f2400080010ff */
[----:B----4-:R-:W-:Y:S05]  /*9fa0*/  @!P0 BRA `(.L_x_129) ;  /* 0xfffffffc00f08947 */ /* 0x010fea000383ffff */
[----:B------:R-:W-:Y:S05]  /*9fb0*/  BRA `(.L_x_128) ;  /* 0xffffffe400647947 */ /* 0x000fea000383ffff */
        .weak           $__internal_0_$__cuda_sm10x_tcgen05_guardrail_trap_col_being_dealloced_not_returned_by_alloc
        .type           $__internal_0_$__cuda_sm10x_tcgen05_guardrail_trap_col_being_dealloced_not_returned_by_alloc,@function
        .size           $__internal_0_$__cuda_sm10x_tcgen05_guardrail_trap_col_being_dealloced_not_returned_by_alloc,($__internal_1_$__cuda_sm10x_tcgen05_guardrail_trap_phase_invalid_during_alloc - $__internal_0_$__cuda_sm10x_tcgen05_guardrail_trap_col_being_dealloced_not_returned_by_alloc)
$__internal_0_$__cuda_sm10x_tcgen05_guardrail_trap_col_being_dealloced_not_returned_by_alloc:
[----:B------:R-:W-:Y:S05]  /*9fc0*/  BPT.TRAP 0x1 ;  /* 0x000000040000795c */ /* 0x000fea0000300000 */
[----:B------:R-:W-:-:S04]  /*9fd0*/  HFMA2 R3, -RZ, RZ, 0, 0 ;  /* 0x00000000ff037431 */ /* 0x000fc800000001ff */
[----:B------:R-:W-:Y:S05]  /*9fe0*/  RET.REL.NODEC R2 `(_ZN7cutlass13device_kernelINS_4gemm6kernel13GemmUniversalIN4cute5tupleIJiiiiEEENS1_10collective13CollectiveMmaINS1_35MainloopSm100TmaUmmaWarpSpecializedILi5ELi2ELi4ENS5_IJNS4_1CILi1EEENSA_ILi2EEESB_EEEEENS5_IJNSA_ILi128EEESF_NSA_ILi32EEEEEENS_10bfloat16_tENS5_IJlSB_lEEESI_SJ_NS4_8TiledMMAINS4_8MMA_AtomIJNS4_20SM100_MMA_F16BF16_SSISI_SI_fLi128ELi128ELNS4_4UMMA5MajorE0ELSO_0ELNSN_7ScaleInE0ELSP_0EEEEEENS4_6LayoutINS5_IJSB_SB_SB_EEENS5_IJNSA_ILi0EEESU_SU_EEEEENS5_IJNS4_10UnderscoreESX_SX_EEEEENS4_23SM90_TMA_LOAD_MULTICASTENS4_14ComposedLayoutINS4_7SwizzleILi2ELi4ELi3EEENS4_18smem_ptr_flag_bitsILi16EEENSS_INS5_IJNSA_ILi8EEESG_EEENS5_IJSG_SB_EEEEEEEvNS4_8identityENS4_13SM90_TMA_LOADES1A_vS1B_EENS_8epilogue10collective18CollectiveEpilogueINS1E_23Sm100TmaWarpSpecializedILi4ELi2ELi32ELb1ELb0EEEJSH_NS5_IJNSS_ISF_SB_EENSS_ISG_SB_EEEEESI_SJ_SI_SJ_NS1E_6fusion15FusionCallbacksIS1I_NS1M_17LinearCombinationISI_fSI_fLNS_15FloatRoundStyleE2EEESH_S1L_JEEENS4_5SM1004TMEM4LOAD26SM100_TMEM_LOAD_32dp32b32xES1C_S1A_NS4_39AutoVectorizingCopyWithAssumedAlignmentILi128EEENS4_14SM90_TMA_STOREES1A_S1X_S1X_EEEvvEEEEvNT_6ParamsE) ;  /* 0xffffff6002047950 */ /* 0x000fea0003c3ffff */
        .weak           $__internal_1_$__cuda_sm10x_tcgen05_guardrail_trap_phase_invalid_during_alloc
        .type           $__internal_1_$__cuda_sm10x_tcgen05_guardrail_trap_phase_invalid_during_alloc,@function
        .size           $__internal_1_$__cuda_sm10x_tcgen05_guardrail_trap_phase_invalid_during_alloc,($__internal_2_$__cuda_sm10x_tcgen05_guardrail_trap_unallocated_columns_being_dealloced - $__internal_1_$__cuda_sm10x_tcgen05_guardrail_trap_phase_invalid_during_alloc)
$__internal_1_$__cuda_sm10x_tcgen05_guardrail_trap_phase_invalid_during_alloc:
[----:B------:R-:W-:Y:S05]  /*9ff0*/  BPT.TRAP 0x1 ;  /* 0x000000040000795c */ /* 0x000fea0000300000 */
[----:B------:R-:W-:-:S04]  /*a000*/  MOV R5, 0x0 ;  /* 0x0000000000057802 */ /* 0x000fc80000000f00 */
[----:B------:R-:W-:Y:S05]  /*a010*/  RET.REL.NODEC R4 `(_ZN7cutlass13device_kernelINS_4gemm6kernel13GemmUniversalIN4cute5tupleIJiiiiEEENS1_10collective13CollectiveMmaINS1_35MainloopSm100TmaUmmaWarpSpecializedILi5ELi2ELi4ENS5_IJNS4_1CILi1EEENSA_ILi2EEESB_EEEEENS5_IJNSA_ILi128EEESF_NSA_ILi32EEEEEENS_10bfloat16_tENS5_IJlSB_lEEESI_SJ_NS4_8TiledMMAINS4_8MMA_AtomIJNS4_20SM100_MMA_F16BF16_SSISI_SI_fLi128ELi128ELNS4_4UMMA5MajorE0ELSO_0ELNSN_7ScaleInE0ELSP_0EEEEEENS4_6LayoutINS5_IJSB_SB_SB_EEENS5_IJNSA_ILi0EEESU_SU_EEEEENS5_IJNS4_10UnderscoreESX_SX_EEEEENS4_23SM90_TMA_LOAD_MULTICASTENS4_14ComposedLayoutINS4_7SwizzleILi2ELi4ELi3EEENS4_18smem_ptr_flag_bitsILi16EEENSS_INS5_IJNSA_ILi8EEESG_EEENS5_IJSG_SB_EEEEEEEvNS4_8identityENS4_13SM90_TMA_LOADES1A_vS1B_EENS_8epilogue10collective18CollectiveEpilogueINS1E_23Sm100TmaWarpSpecializedILi4ELi2ELi32ELb1ELb0EEEJSH_NS5_IJNSS_ISF_SB_EENSS_ISG_SB_EEEEESI_SJ_SI_SJ_NS1E_6fusion15FusionCallbacksIS1I_NS1M_17LinearCombinationISI_fSI_fLNS_15FloatRoundStyleE2EEESH_S1L_JEEENS4_5SM1004TMEM4LOAD26SM100_TMEM_LOAD_32dp32b32xES1C_S1A_NS4_39AutoVectorizingCopyWithAssumedAlignmentILi128EEENS4_14SM90_TMA_STOREES1A_S1X_S1X_EEEvvEEEEvNT_6ParamsE) ;  /* 0xffffff5c04f87950 */ /* 0x000fea0003c3ffff */
        .weak           $__internal_2_$__cuda_sm10x_tcgen05_guardrail_trap_unallocated_columns_being_dealloced
        .type           $__internal_2_$__cuda_sm10x_tcgen05_guardrail_trap_unallocated_columns_being_dealloced,@function
        .size           $__internal_2_$__cuda_sm10x_tcgen05_guardrail_trap_unallocated_columns_being_dealloced,(.L_x_186 - $__internal_2_$__cuda_sm10x_tcgen05_guardrail_trap_unallocated_columns_being_dealloced)
$__internal_2_$__cuda_sm10x_tcgen05_guardrail_trap_unallocated_columns_being_dealloced:
[----:B------:R-:W-:Y:S05]  /*a020*/  BPT.TRAP 0x1 ;  /* 0x000000040000795c */ /* 0x000fea0000300000 */
[----:B------:R-:W-:-:S04]  /*a030*/  HFMA2 R3, -RZ, RZ, 0, 0 ;  /* 0x00000000ff037431 */ /* 0x000fc800000001ff */
[----:B------:R-:W-:Y:S05]  /*a040*/  RET.REL.NODEC R2 `(_ZN7cutlass13device_kernelINS_4gemm6kernel13GemmUniversalIN4cute5tupleIJiiiiEEENS1_10collective13CollectiveMmaINS1_35MainloopSm100TmaUmmaWarpSpecializedILi5ELi2ELi4ENS5_IJNS4_1CILi1EEENSA_ILi2EEESB_EEEEENS5_IJNSA_ILi128EEESF_NSA_ILi32EEEEEENS_10bfloat16_tENS5_IJlSB_lEEESI_SJ_NS4_8TiledMMAINS4_8MMA_AtomIJNS4_20SM100_MMA_F16BF16_SSISI_SI_fLi128ELi128ELNS4_4UMMA5MajorE0ELSO_0ELNSN_7ScaleInE0ELSP_0EEEEEENS4_6LayoutINS5_IJSB_SB_SB_EEENS5_IJNSA_ILi0EEESU_SU_EEEEENS5_IJNS4_10UnderscoreESX_SX_EEEEENS4_23SM90_TMA_LOAD_MULTICASTENS4_14ComposedLayoutINS4_7SwizzleILi2ELi4ELi3EEENS4_18smem_ptr_flag_bitsILi16EEENSS_INS5_IJNSA_ILi8EEESG_EEENS5_IJSG_SB_EEEEEEEvNS4_8identityENS4_13SM90_TMA_LOADES1A_vS1B_EENS_8epilogue10collective18CollectiveEpilogueINS1E_23Sm100TmaWarpSpecializedILi4ELi2ELi32ELb1ELb0EEEJSH_NS5_IJNSS_ISF_SB_EENSS_ISG_SB_EEEEESI_SJ_SI_SJ_NS1E_6fusion15FusionCallbacksIS1I_NS1M_17LinearCombinationISI_fSI_fLNS_15FloatRoundStyleE2EEESH_S1L_JEEENS4_5SM1004TMEM4LOAD26SM100_TMEM_LOAD_32dp32b32xES1C_S1A_NS4_39AutoVectorizingCopyWithAssumedAlignmentILi128EEENS4_14SM90_TMA_STOREES1A_S1X_S1X_EEEvvEEEEvNT_6ParamsE) ;  /* 0xffffff5c02ec7950 */ /* 0x000fea0003c3ffff */
.L_x_185:
[----:B------:R-:W-:-:S00]  /*a050*/  BRA `(.L_x_185) ;  /* 0xfffffffc00fc7947 */ /* 0x000fc0000383ffff */
[----:B------:R-:W-:-:S00]  /*a060*/  NOP ;  /* 0x0000000000007918 */ /* 0x000fc00000000000 */
        /* <DEDUP_REMOVED lines=9> */
.L_x_186:


//--------------------- .nv.global.init           --------------------------
	.section	.nv.global.init,"aw",@progbits
.nv.global.init:
	.type		$str$27,@object
	.size		$str$27,($str$28 - $str$27)
$str$27:
        /*0000*/ 	.byte	0x28, 0x61, 0x64, 0x64, 0x72, 0x65, 0x73, 0x73, 0x20, 0x26, 0x20, 0x6d, 0x61, 0x73, 0x6b, 0x29
        /*0010*/ 	.byte	0x20, 0x3d, 0x3d, 0x20, 0x30, 0x00
	.type		$str$28,@object
	.size		$str$28,($str$26 - $str$28)
$str$28:
        /*0016*/ 	.byte	0x2f, 0x74, 0x6d, 0x70, 0x2f, 0x63, 0x75, 0x74, 0x6c, 0x61, 0x73, 0x73, 0x5f, 0x73, 0x77, 0x65
        /*0026*/ 	.byte	0x65, 0x70, 0x5f, 0x73, 0x72, 0x63, 0x2f, 0x69, 0x6e, 0x63, 0x6c, 0x75, 0x64, 0x65, 0x2f, 0x63
        /*0036*/ 	.byte	0x75, 0x74, 0x65, 0x2f, 0x70, 0x6f, 0x69, 0x6e, 0x74, 0x65, 0x72, 0x5f, 0x66, 0x6c, 0x61, 0x67
        /*0046*/ 	.byte	0x67, 0x65, 0x64, 0x2e, 0x68, 0x70, 0x70, 0x00
	.type		$str$26,@object
	.size		$str$26,($str$25 - $str$26)
$str$26:
        /*004e*/ 	.byte	0x2f, 0x74, 0x6d, 0x70, 0x2f, 0x63, 0x75, 0x74, 0x6c, 0x61, 0x73, 0x73, 0x5f, 0x73, 0x77, 0x65
        /*005e*/ 	.byte	0x65, 0x70, 0x5f, 0x73, 0x72, 0x63, 0x2f, 0x69, 0x6e, 0x63, 0x6c, 0x75, 0x64, 0x65, 0x2f, 0x63
        /*006e*/ 	.byte	0x75, 0x74, 0x65, 0x2f, 0x61, 0x74, 0x6f, 0x6d, 0x2f, 0x63, 0x6f, 0x70, 0x79, 0x5f, 0x74, 0x72
        /*007e*/ 	.byte	0x61, 0x69, 0x74, 0x73, 0x5f, 0x73, 0x6d, 0x31, 0x30, 0x30, 0x2e, 0x68, 0x70, 0x70, 0x00
	.type		$str$25,@object
	.size		$str$25,(__unnamed_1 - $str$25)
$str$25:
        /*008d*/ 	.byte	0x28, 0x28, 0x75, 0x69, 0x6e, 0x74, 0x33, 0x32, 0x5f, 0x74, 0x28, 0x74, 0x68, 0x72, 0x65, 0x61
        /*009d*/ 	.byte	0x64, 0x49, 0x64, 0x78, 0x2e, 0x78, 0x29, 0x20, 0x2f, 0x20, 0x33, 0x32, 0x29, 0x20, 0x25, 0x20
        /*00ad*/ 	.byte	0x34, 0x29, 0x20, 0x3d, 0x3d, 0x20, 0x28, 0x28, 0x28, 0x74, 0x6d, 0x65, 0x6d, 0x5f, 0x61, 0x64
        /*00bd*/ 	.byte	0x64, 0x72, 0x20, 0x3e, 0x3e, 0x20, 0x31, 0x36, 0x29, 0x20, 0x2f, 0x20, 0x33, 0x32, 0x29, 0x20
        /*00cd*/ 	.byte	0x25, 0x20, 0x34, 0x29, 0x00
	.type		__unnamed_1,@object
	.size		__unnamed_1,(__unnamed_2 - __unnamed_1)
__unnamed_1:
        /*00d2*/ 	.byte	0x61, 0x75, 0x74, 0x6f, 0x20, 0x63, 0x75, 0x74, 0x65, 0x3a, 0x3a, 0x61, 0x73, 0x5f, 0x70, 0x6f
        /* <DEDUP_REMOVED lines=24> */
        /*0262*/ 	.byte	0x34, 0x30, 0x39, 0x36, 0x3e, 0x3e, 0x3e, 0x3e, 0x5d, 0x00
	.type		__unnamed_2,@object
	.size		__unnamed_2,(.L_2 - __unnamed_2)
__unnamed_2:
        /* <DEDUP_REMOVED lines=42> */
        /*050c*/ 	.byte	0x3e, 0x3e, 0x5d, 0x00
.L_2:


//--------------------- .nv.shared._ZN7cutlass13device_kernelINS_4gemm6kernel13GemmUniversalIN4cute5tupleIJiiiiEEENS1_10collective13CollectiveMmaINS1_35MainloopSm100TmaUmmaWarpSpecializedILi5ELi2ELi4ENS5_IJNS4_1CILi1EEENSA_ILi2EEESB_EEEEENS5_IJNSA_ILi128EEESF_NSA_ILi32EEEEEENS_10bfloat16_tENS5_IJlSB_lEEESI_SJ_NS4_8TiledMMAINS4_8MMA_AtomIJNS4_20SM100_MMA_F16BF16_SSISI_SI_fLi128ELi128ELNS4_4UMMA5MajorE0ELSO_0ELNSN_7ScaleInE0ELSP_0EEEEEENS4_6LayoutINS5_IJSB_SB_SB_EEENS5_IJNSA_ILi0EEESU_SU_EEEEENS5_IJNS4_10UnderscoreESX_SX_EEEEENS4_23SM90_TMA_LOAD_MULTICASTENS4_14ComposedLayoutINS4_7SwizzleILi2ELi4ELi3EEENS4_18smem_ptr_flag_bitsILi16EEENSS_INS5_IJNSA_ILi8EEESG_EEENS5_IJSG_SB_EEEEEEEvNS4_8identityENS4_13SM90_TMA_LOADES1A_vS1B_EENS_8epilogue10collective18CollectiveEpilogueINS1E_23Sm100TmaWarpSpecializedILi4ELi2ELi32ELb1ELb0EEEJSH_NS5_IJNSS_ISF_SB_EENSS_ISG_SB_EEEEESI_SJ_SI_SJ_NS1E_6fusion15FusionCallbacksIS1I_NS1M_17LinearCombinationISI_fSI_fLNS_15FloatRoundStyleE2EEESH_S1L_JEEENS4_5SM1004TMEM4LOAD26SM100_TMEM_LOAD_32dp32b32xES1C_S1A_NS4_39AutoVectorizingCopyWithAssumedAlignmentILi128EEENS4_14SM90_TMA_STOREES1A_S1X_S1X_EEEvvEEEEvNT_6ParamsE --------------------------
	.section	.nv.shared._ZN7cutlass13device_kernelINS_4gemm6kernel13GemmUniversalIN4cute5tupleIJiiiiEEENS1_10collective13CollectiveMmaINS1_35MainloopSm100TmaUmmaWarpSpecializedILi5ELi2ELi4ENS5_IJNS4_1CILi1EEENSA_ILi2EEESB_EEEEENS5_IJNSA_ILi128EEESF_NSA_ILi32EEEEEENS_10bfloat16_tENS5_IJlSB_lEEESI_SJ_NS4_8TiledMMAINS4_8MMA_AtomIJNS4_20SM100_MMA_F16BF16_SSISI_SI_fLi128ELi128ELNS4_4UMMA5MajorE0ELSO_0ELNSN_7ScaleInE0ELSP_0EEEEEENS4_6LayoutINS5_IJSB_SB_SB_EEENS5_IJNSA_ILi0EEESU_SU_EEEEENS5_IJNS4_10UnderscoreESX_SX_EEEEENS4_23SM90_TMA_LOAD_MULTICASTENS4_14ComposedLayoutINS4_7SwizzleILi2ELi4ELi3EEENS4_18smem_ptr_flag_bitsILi16EEENSS_INS5_IJNSA_ILi8EEESG_EEENS5_IJSG_SB_EEEEEEEvNS4_8identityENS4_13SM90_TMA_LOADES1A_vS1B_EENS_8epilogue10collective18CollectiveEpilogueINS1E_23Sm100TmaWarpSpecializedILi4ELi2ELi32ELb1ELb0EEEJSH_NS5_IJNSS_ISF_SB_EENSS_ISG_SB_EEEEESI_SJ_SI_SJ_NS1E_6fusion15FusionCallbacksIS1I_NS1M_17LinearCombinationISI_fSI_fLNS_15FloatRoundStyleE2EEESH_S1L_JEEENS4_5SM1004TMEM4LOAD26SM100_TMEM_LOAD_32dp32b32xES1C_S1A_NS4_39AutoVectorizingCopyWithAssumedAlignmentILi128EEENS4_14SM90_TMA_STOREES1A_S1X_S1X_EEEvvEEEEvNT_6ParamsE,"aw",@nobits
	.sectionflags	@""
	.align	16
	.zero		1024


//--------------------- .nv.shared.reserved.0     --------------------------
	.section	.nv.shared.reserved.0,"aw",@nobits
	.weak		__nv_reservedSMEM_offset_0_alias
	.size		__nv_reservedSMEM_offset_0_alias, 0, 64
	.other		__nv_reservedSMEM_offset_0_alias,@"STO_CUDA_RESERVED_SHARED STV_DEFAULT"
__nv_reservedSMEM_offset_0_alias:
	.zero		0
.nv.shared.reserved.0:
	.zero		64
	.weak		__nv_reservedSMEM_tcgen05_partition
	.type		__nv_reservedSMEM_tcgen05_partition,@object
	.size		__nv_reservedSMEM_tcgen05_partition,(.L_0 - __nv_reservedSMEM_tcgen05_partition)
__nv_reservedSMEM_tcgen05_partition:
	.zero		32
.L_0:


//--------------------- .nv.global                --------------------------
	.section	.nv.global,"aw",@nobits
.nv.global:
	.type		_ZN39_INTERNAL_582c7815_4_k_cu_092d2d55_79374cute1_E,@object
	.size		_ZN39_INTERNAL_582c7815_4_k_cu_092d2d55_79374cute1_E,(_ZN39_INTERNAL_582c7815_4_k_cu_092d2d55_79374cuda3std3__45__cpo6cbeginE - _ZN39_INTERNAL_582c7815_4_k_cu_092d2d55_79374cute1_E)
_ZN39_INTERNAL_582c7815_4_k_cu_092d2d55_79374cute1_E:
	.zero		1
	.type		_ZN39_INTERNAL_582c7815_4_k_cu_092d2d55_79374cuda3std3__45__cpo6cbeginE,@object
	.size		_ZN39_INTERNAL_582c7815_4_k_cu_092d2d55_79374cuda3std3__45__cpo6cbeginE,(_ZN39_INTERNAL_582c7815_4_k_cu_092d2d55_79374cuda3std3__48in_placeE - _ZN39_INTERNAL_582c7815_4_k_cu_092d2d55_79374cuda3std3__45__cpo6cbeginE)
_ZN39_INTERNAL_582c7815_4_k_cu_092d2d55_79374cuda3std3__45__cpo6cbeginE:
	.zero		1
	.type		_ZN39_INTERNAL_582c7815_4_k_cu_092d2d55_79374cuda3std3__48in_placeE,@object
	.size		_ZN39_INTERNAL_582c7815_4_k_cu_092d2d55_79374cuda3std3__48in_placeE,(_ZN39_INTERNAL_582c7815_4_k_cu_092d2d55_79374cuda3std6ranges3__45__cpo9iter_moveE - _ZN39_INTERNAL_582c7815_4_k_cu_092d2d55_79374cuda3std3__48in_placeE)
_ZN39_INTERNAL_582c7815_4_k_cu_092d2d55_79374cuda3std3__48in_placeE:
	.zero		1
	.type		_ZN39_INTERNAL_582c7815_4_k_cu_092d2d55_79374cuda3std6ranges3__45__cpo9iter_moveE,@object
	.size		_ZN39_INTERNAL_582c7815_4_k_cu_092d2d55_79374cuda3std6ranges3__45__cpo9iter_moveE,(_ZN39_INTERNAL_582c7815_4_k_cu_092d2d55_79374cuda3std3__45__cpo5beginE - _ZN39_INTERNAL_582c7815_4_k_cu_092d2d55_79374cuda3std6ranges3__45__cpo9iter_moveE)
_ZN39_INTERNAL_582c7815_4_k_cu_092d2d55_79374cuda3std6ranges3__45__cpo9iter_moveE:
	.zero		1
	.type		_ZN39_INTERNAL_582c7815_4_k_cu_092d2d55_79374cuda3std3__45__cpo5beginE,@object
	.size		_ZN39_INTERNAL_582c7815_4_k_cu_092d2d55_79374cuda3std3__45__cpo5beginE,(_ZN39_INTERNAL_582c7815_4_k_cu_092d2d55_79374cuda3std3__441_GLOBAL__N__582c7815_4_k_cu_092d2d55_79376ignoreE - _ZN39_INTERNAL_582c7815_4_k_cu_092d2d55_79374cuda3std3__45__cpo5beginE)
_ZN39_INTERNAL_582c7815_4_k_cu_092d2d55_79374cuda3std3__45__cpo5beginE:
	.zero		1
	.type		_ZN39_INTERNAL_582c7815_4_k_cu_092d2d55_79374cuda3std3__441_GLOBAL__N__582c7815_4_k_cu_092d2d55_79376ignoreE,@object
	.size		_ZN39_INTERNAL_582c7815_4_k_cu_092d2d55_79374cuda3std3__441_GLOBAL__N__582c7815_4_k_cu_092d2d55_79376ignoreE,(_ZN39_INTERNAL_582c7815_4_k_cu_092d2d55_79374cute7productE - _ZN39_INTERNAL_582c7815_4_k_cu_092d2d55_79374cuda3std3__441_GLOBAL__N__582c7815_4_k_cu_092d2d55_79376ignoreE)
_ZN39_INTERNAL_582c7815_4_k_cu_092d2d55_79374cuda3std3__441_GLOBAL__N__582c7815_4_k_cu_092d2d55_79376ignoreE:
	.zero		1
	.type		_ZN39_INTERNAL_582c7815_4_k_cu_092d2d55_79374cute7productE,@object
	.size		_ZN39_INTERNAL_582c7815_4_k_cu_092d2d55_79374cute7productE,(_ZN39_INTERNAL_582c7815_4_k_cu_092d2d55_79374cuda3std3__45__cpo3endE - _ZN39_INTERNAL_582c7815_4_k_cu_092d2d55_79374cute7productE)
_ZN39_INTERNAL_582c7815_4_k_cu_092d2d55_79374cute7productE:
	.zero		1
	.type		_ZN39_INTERNAL_582c7815_4_k_cu_092d2d55_79374cuda3std3__45__cpo3endE,@object
	.size		_ZN39_INTERNAL_582c7815_4_k_cu_092d2d55_79374cuda3std3__45__cpo3endE,(_ZN39_INTERNAL_582c7815_4_k_cu_092d2d55_79374cuda3std3__419piecewise_constructE - _ZN39_INTERNAL_582c7815_4_k_cu_092d2d55_79374cuda3std3__45__cpo3endE)
_ZN39_INTERNAL_582c7815_4_k_cu_092d2d55_79374cuda3std3__45__cpo3endE:
	.zero		1
	.type		_ZN39_INTERNAL_582c7815_4_k_cu_092d2d55_79374cuda3std3__419piecewise_constructE,@object
	.size		_ZN39_INTERNAL_582c7815_4_k_cu_092d2d55_79374cuda3std3__419piecewise_constructE,(_ZN39_INTERNAL_582c7815_4_k_cu_092d2d55_79374cuda3std3__45__cpo4cendE - _ZN39_INTERNAL_582c7815_4_k_cu_092d2d55_79374cuda3std3__419piecewise_constructE)
_ZN39_INTERNAL_582c7815_4_k_cu_092d2d55_79374cuda3std3__419piecewise_constructE:
	.zero		1
	.type		_ZN39_INTERNAL_582c7815_4_k_cu_092d2d55_79374cuda3std3__45__cpo4cendE,@object
	.size		_ZN39_INTERNAL_582c7815_4_k_cu_092d2d55_79374cuda3std3__45__cpo4cendE,(_ZN39_INTERNAL_582c7815_4_k_cu_092d2d55_79374cuda3std6ranges3__45__cpo4swapE - _ZN39_INTERNAL_582c7815_4_k_cu_092d2d55_79374cuda3std3__45__cpo4cendE)
_ZN39_INTERNAL_582c7815_4_k_cu_092d2d55_79374cuda3std3__45__cpo4cendE:
	.zero		1
	.type		_ZN39_INTERNAL_582c7815_4_k_cu_092d2d55_79374cuda3std6ranges3__45__cpo4swapE,@object
	.size		_ZN39_INTERNAL_582c7815_4_k_cu_092d2d55_79374cuda3std6ranges3__45__cpo4swapE,(.L_10 - _ZN39_INTERNAL_582c7815_4_k_cu_092d2d55_79374cuda3std6ranges3__45__cpo4swapE)
_ZN39_INTERNAL_582c7815_4_k_cu_092d2d55_79374cuda3std6ranges3__45__cpo4swapE:
	.zero		1
.L_10:


//--------------------- .nv.constant0._ZN7cutlass13device_kernelINS_4gemm6kernel13GemmUniversalIN4cute5tupleIJiiiiEEENS1_10collective13CollectiveMmaINS1_35MainloopSm100TmaUmmaWarpSpecializedILi5ELi2ELi4ENS5_IJNS4_1CILi1EEENSA_ILi2EEESB_EEEEENS5_IJNSA_ILi128EEESF_NSA_ILi32EEEEEENS_10bfloat16_tENS5_IJlSB_lEEESI_SJ_NS4_8TiledMMAINS4_8MMA_AtomIJNS4_20SM100_MMA_F16BF16_SSISI_SI_fLi128ELi128ELNS4_4UMMA5MajorE0ELSO_0ELNSN_7ScaleInE0ELSP_0EEEEEENS4_6LayoutINS5_IJSB_SB_SB_EEENS5_IJNSA_ILi0EEESU_SU_EEEEENS5_IJNS4_10UnderscoreESX_SX_EEEEENS4_23SM90_TMA_LOAD_MULTICASTENS4_14ComposedLayoutINS4_7SwizzleILi2ELi4ELi3EEENS4_18smem_ptr_flag_bitsILi16EEENSS_INS5_IJNSA_ILi8EEESG_EEENS5_IJSG_SB_EEEEEEEvNS4_8identityENS4_13SM90_TMA_LOADES1A_vS1B_EENS_8epilogue10collective18CollectiveEpilogueINS1E_23Sm100TmaWarpSpecializedILi4ELi2ELi32ELb1ELb0EEEJSH_NS5_IJNSS_ISF_SB_EENSS_ISG_SB_EEEEESI_SJ_SI_SJ_NS1E_6fusion15FusionCallbacksIS1I_NS1M_17LinearCombinationISI_fSI_fLNS_15FloatRoundStyleE2EEESH_S1L_JEEENS4_5SM1004TMEM4LOAD26SM100_TMEM_LOAD_32dp32b32xES1C_S1A_NS4_39AutoVectorizingCopyWithAssumedAlignmentILi128EEENS4_14SM90_TMA_STOREES1A_S1X_S1X_EEEvvEEEEvNT_6ParamsE --------------------------
	.section	.nv.constant0._ZN7cutlass13device_kernelINS_4gemm6kernel13GemmUniversalIN4cute5tupleIJiiiiEEENS1_10collective13CollectiveMmaINS1_35MainloopSm100TmaUmmaWarpSpecializedILi5ELi2ELi4ENS5_IJNS4_1CILi1EEENSA_ILi2EEESB_EEEEENS5_IJNSA_ILi128EEESF_NSA_ILi32EEEEEENS_10bfloat16_tENS5_IJlSB_lEEESI_SJ_NS4_8TiledMMAINS4_8MMA_AtomIJNS4_20SM100_MMA_F16BF16_SSISI_SI_fLi128ELi128ELNS4_4UMMA5MajorE0ELSO_0ELNSN_7ScaleInE0ELSP_0EEEEEENS4_6LayoutINS5_IJSB_SB_SB_EEENS5_IJNSA_ILi0EEESU_SU_EEEEENS5_IJNS4_10UnderscoreESX_SX_EEEEENS4_23SM90_TMA_LOAD_MULTICASTENS4_14ComposedLayoutINS4_7SwizzleILi2ELi4ELi3EEENS4_18smem_ptr_flag_bitsILi16EEENSS_INS5_IJNSA_ILi8EEESG_EEENS5_IJSG_SB_EEEEEEEvNS4_8identityENS4_13SM90_TMA_LOADES1A_vS1B_EENS_8epilogue10collective18CollectiveEpilogueINS1E_23Sm100TmaWarpSpecializedILi4ELi2ELi32ELb1ELb0EEEJSH_NS5_IJNSS_ISF_SB_EENSS_ISG_SB_EEEEESI_SJ_SI_SJ_NS1E_6fusion15FusionCallbacksIS1I_NS1M_17LinearCombinationISI_fSI_fLNS_15FloatRoundStyleE2EEESH_S1L_JEEENS4_5SM1004TMEM4LOAD26SM100_TMEM_LOAD_32dp32b32xES1C_S1A_NS4_39AutoVectorizingCopyWithAssumedAlignmentILi128EEENS4_14SM90_TMA_STOREES1A_S1X_S1X_EEEvvEEEEvNT_6ParamsE,"a",@progbits
	.sectionflags	@""
	.align	4
.nv.constant0._ZN7cutlass13device_kernelINS_4gemm6kernel13GemmUniversalIN4cute5tupleIJiiiiEEENS1_10collective13CollectiveMmaINS1_35MainloopSm100TmaUmmaWarpSpecializedILi5ELi2ELi4ENS5_IJNS4_1CILi1EEENSA_ILi2EEESB_EEEEENS5_IJNSA_ILi128EEESF_NSA_ILi32EEEEEENS_10bfloat16_tENS5_IJlSB_lEEESI_SJ_NS4_8TiledMMAINS4_8MMA_AtomIJNS4_20SM100_MMA_F16BF16_SSISI_SI_fLi128ELi128ELNS4_4UMMA5MajorE0ELSO_0ELNSN_7ScaleInE0ELSP_0EEEEEENS4_6LayoutINS5_IJSB_SB_SB_EEENS5_IJNSA_ILi0EEESU_SU_EEEEENS5_IJNS4_10UnderscoreESX_SX_EEEEENS4_23SM90_TMA_LOAD_MULTICASTENS4_14ComposedLayoutINS4_7SwizzleILi2ELi4ELi3EEENS4_18smem_ptr_flag_bitsILi16EEENSS_INS5_IJNSA_ILi8EEESG_EEENS5_IJSG_SB_EEEEEEEvNS4_8identityENS4_13SM90_TMA_LOADES1A_vS1B_EENS_8epilogue10collective18CollectiveEpilogueINS1E_23Sm100TmaWarpSpecializedILi4ELi2ELi32ELb1ELb0EEEJSH_NS5_IJNSS_ISF_SB_EENSS_ISG_SB_EEEEESI_SJ_SI_SJ_NS1E_6fusion15FusionCallbacksIS1I_NS1M_17LinearCombinationISI_fSI_fLNS_15FloatRoundStyleE2EEESH_S1L_JEEENS4_5SM1004TMEM4LOAD26SM100_TMEM_LOAD_32dp32b32xES1C_S1A_NS4_39AutoVectorizingCopyWithAssumedAlignmentILi128EEENS4_14SM90_TMA_STOREES1A_S1X_S1X_EEEvvEEEEvNT_6ParamsE:
	.zero		2944


//--------------------- SYMBOLS --------------------------

	.type		.nv.reservedSmem.offset0,@object
	.size		.nv.reservedSmem.offset0,0x4
	.type		.nv.reservedSmem.cap,@object
	.size		.nv.reservedSmem.cap,0x4
	.type		__assertfail,@function
